	.target	sm_90a

	.elftype	@"ET_EXEC"


//--------------------- .note.nv.tkinfo           --------------------------
	.section	.note.nv.tkinfo,"",@"SHT_NOTE"
	.sectionflags	@"SHF_NOTE_NV_TKINFO"
	.tkinfo
        /*0018*/ 	.word	0x00000002
        /*0030*/ 	.string	""
        /*0030*/ 	.string	"ptxas"
        /*0030*/ 	.string	"Cuda compilation tools, release 13.0, V13.0.88"
        /*0030*/ 	.string	"Build cuda_13.0.r13.0/compiler.36424714_0"
        /*0030*/ 	.string	"-arch sm_90a -m 64 "



//--------------------- .note.nv.cuinfo           --------------------------
	.section	.note.nv.cuinfo,"",@"SHT_NOTE"
	.sectionflags	@"SHF_NOTE_NV_CUINFO"
        /*0018*/ 	.short	0x0002
        /*001a*/ 	.short	0x005a
        /*001c*/ 	.short	0x0082
	.zero		2


//--------------------- .nv.info                  --------------------------
	.section	.nv.info,"",@"SHT_CUDA_INFO"
	.align	4


	//----- nvinfo : EIATTR_REGCOUNT
	.align		4
        /*0000*/ 	.byte	0x04, 0x2f
        /*0002*/ 	.short	(.L_15 - .L_14)
	.align		4
.L_14:
        /*0004*/ 	.word	index@(_ZN7cutlass13device_kernelINS_4gemm6kernel13GemmUniversalIN4cute5tupleIJiiiiEEENS1_10collective13CollectiveMmaINS1_34MainloopSm90TmaGmmaWarpSpecializedILi5ENS5_IJNS4_1CILi2EEENSA_ILi1EEESC_EEENS1_32KernelTmaWarpSpecializedPingpongEEENS5_IJNSA_ILi64EEENSA_ILi256EEESG_EEENS_6half_tENS5_IJlSC_lEEESJ_SK_NS4_8TiledMMAINS4_8MMA_AtomIJNS4_4SM904GMMA26MMA_64x256x16_F32F16F16_SSILNSO_5MajorE0ELSQ_0ELNSO_7ScaleInE1ELSR_1EEEEEENS4_6LayoutINS5_IJSC_SC_SC_EEENS5_IJNSA_ILi0EEESW_SW_EEEEENS5_IJNS4_10UnderscoreESZ_SZ_EEEEENS4_13SM90_TMA_LOADENS4_14ComposedLayoutINS4_7SwizzleILi3ELi4ELi3EEENS4_18smem_ptr_flag_bitsILi16EEENSU_INS5_IJNSA_ILi8EEESG_EEENS5_IJSG_SC_EEEEEEEvNS4_8identityENS4_23SM90_TMA_LOAD_MULTICASTES1C_vS1D_EENS_8epilogue10collective6detail29Sm90TmaWarpSpecializedAdapterINS1H_15DefaultEpilogueISJ_SK_SK_NS1G_6thread17LinearCombinationISJ_Li1EffLNS1L_9ScaleType4KindE0ELNS_15FloatRoundStyleE2ESJ_EENS1_15EpilogueDefaultEEEEEvvEEEEvNT_6ParamsE)
        /*0008*/ 	.word	0x000000a8


	//----- nvinfo : EIATTR_FRAME_SIZE
	.align		4
.L_15:
        /*000c*/ 	.byte	0x04, 0x11
        /*000e*/ 	.short	(.L_17 - .L_16)
	.align		4
.L_16:
        /*0010*/ 	.word	index@(_ZN7cutlass13device_kernelINS_4gemm6kernel13GemmUniversalIN4cute5tupleIJiiiiEEENS1_10collective13CollectiveMmaINS1_34MainloopSm90TmaGmmaWarpSpecializedILi5ENS5_IJNS4_1CILi2EEENSA_ILi1EEESC_EEENS1_32KernelTmaWarpSpecializedPingpongEEENS5_IJNSA_ILi64EEENSA_ILi256EEESG_EEENS_6half_tENS5_IJlSC_lEEESJ_SK_NS4_8TiledMMAINS4_8MMA_AtomIJNS4_4SM904GMMA26MMA_64x256x16_F32F16F16_SSILNSO_5MajorE0ELSQ_0ELNSO_7ScaleInE1ELSR_1EEEEEENS4_6LayoutINS5_IJSC_SC_SC_EEENS5_IJNSA_ILi0EEESW_SW_EEEEENS5_IJNS4_10UnderscoreESZ_SZ_EEEEENS4_13SM90_TMA_LOADENS4_14ComposedLayoutINS4_7SwizzleILi3ELi4ELi3EEENS4_18smem_ptr_flag_bitsILi16EEENSU_INS5_IJNSA_ILi8EEESG_EEENS5_IJSG_SC_EEEEEEEvNS4_8identityENS4_23SM90_TMA_LOAD_MULTICASTES1C_vS1D_EENS_8epilogue10collective6detail29Sm90TmaWarpSpecializedAdapterINS1H_15DefaultEpilogueISJ_SK_SK_NS1G_6thread17LinearCombinationISJ_Li1EffLNS1L_9ScaleType4KindE0ELNS_15FloatRoundStyleE2ESJ_EENS1_15EpilogueDefaultEEEEEvvEEEEvNT_6ParamsE)
        /*0014*/ 	.word	0x00000008


	//----- nvinfo : EIATTR_MIN_STACK_SIZE
	.align		4
.L_17:
        /*0018*/ 	.byte	0x04, 0x12
        /*001a*/ 	.short	(.L_19 - .L_18)
	.align		4
.L_18:
        /*001c*/ 	.word	index@(_ZN7cutlass13device_kernelINS_4gemm6kernel13GemmUniversalIN4cute5tupleIJiiiiEEENS1_10collective13CollectiveMmaINS1_34MainloopSm90TmaGmmaWarpSpecializedILi5ENS5_IJNS4_1CILi2EEENSA_ILi1EEESC_EEENS1_32KernelTmaWarpSpecializedPingpongEEENS5_IJNSA_ILi64EEENSA_ILi256EEESG_EEENS_6half_tENS5_IJlSC_lEEESJ_SK_NS4_8TiledMMAINS4_8MMA_AtomIJNS4_4SM904GMMA26MMA_64x256x16_F32F16F16_SSILNSO_5MajorE0ELSQ_0ELNSO_7ScaleInE1ELSR_1EEEEEENS4_6LayoutINS5_IJSC_SC_SC_EEENS5_IJNSA_ILi0EEESW_SW_EEEEENS5_IJNS4_10UnderscoreESZ_SZ_EEEEENS4_13SM90_TMA_LOADENS4_14ComposedLayoutINS4_7SwizzleILi3ELi4ELi3EEENS4_18smem_ptr_flag_bitsILi16EEENSU_INS5_IJNSA_ILi8EEESG_EEENS5_IJSG_SC_EEEEEEEvNS4_8identityENS4_23SM90_TMA_LOAD_MULTICASTES1C_vS1D_EENS_8epilogue10collective6detail29Sm90TmaWarpSpecializedAdapterINS1H_15DefaultEpilogueISJ_SK_SK_NS1G_6thread17LinearCombinationISJ_Li1EffLNS1L_9ScaleType4KindE0ELNS_15FloatRoundStyleE2ESJ_EENS1_15EpilogueDefaultEEEEEvvEEEEvNT_6ParamsE)
        /*0020*/ 	.word	0x00000008
.L_19:


//--------------------- .nv.compat                --------------------------
	.section	.nv.compat,"",@"SHT_CUDA_COMPAT_INFO"
	.align	4
        /*0000*/ 	.byte	0x02, 0x09, 0x01, 0x00, 0x02, 0x02, 0x04, 0x00, 0x02, 0x05, 0x05, 0x00, 0x03, 0x07, 0x01, 0x01
        /*0010*/ 	.byte	0x02, 0x03, 0x01, 0x00, 0x02, 0x06, 0x01, 0x00, 0x04, 0x0b, 0x08, 0x00, 0x00, 0x00, 0x00, 0x00
        /*0020*/ 	.byte	0x00, 0x00, 0x00, 0x00


//--------------------- .nv.info._ZN7cutlass13device_kernelINS_4gemm6kernel13GemmUniversalIN4cute5tupleIJiiiiEEENS1_10collective13CollectiveMmaINS1_34MainloopSm90TmaGmmaWarpSpecializedILi5ENS5_IJNS4_1CILi2EEENSA_ILi1EEESC_EEENS1_32KernelTmaWarpSpecializedPingpongEEENS5_IJNSA_ILi64EEENSA_ILi256EEESG_EEENS_6half_tENS5_IJlSC_lEEESJ_SK_NS4_8TiledMMAINS4_8MMA_AtomIJNS4_4SM904GMMA26MMA_64x256x16_F32F16F16_SSILNSO_5MajorE0ELSQ_0ELNSO_7ScaleInE1ELSR_1EEEEEENS4_6LayoutINS5_IJSC_SC_SC_EEENS5_IJNSA_ILi0EEESW_SW_EEEEENS5_IJNS4_10UnderscoreESZ_SZ_EEEEENS4_13SM90_TMA_LOADENS4_14ComposedLayoutINS4_7SwizzleILi3ELi4ELi3EEENS4_18smem_ptr_flag_bitsILi16EEENSU_INS5_IJNSA_ILi8EEESG_EEENS5_IJSG_SC_EEEEEEEvNS4_8identityENS4_23SM90_TMA_LOAD_MULTICASTES1C_vS1D_EENS_8epilogue10collective6detail29Sm90TmaWarpSpecializedAdapterINS1H_15DefaultEpilogueISJ_SK_SK_NS1G_6thread17LinearCombinationISJ_Li1EffLNS1L_9ScaleType4KindE0ELNS_15FloatRoundStyleE2ESJ_EENS1_15EpilogueDefaultEEEEEvvEEEEvNT_6ParamsE --------------------------
	.section	.nv.info._ZN7cutlass13device_kernelINS_4gemm6kernel13GemmUniversalIN4cute5tupleIJiiiiEEENS1_10collective13CollectiveMmaINS1_34MainloopSm90TmaGmmaWarpSpecializedILi5ENS5_IJNS4_1CILi2EEENSA_ILi1EEESC_EEENS1_32KernelTmaWarpSpecializedPingpongEEENS5_IJNSA_ILi64EEENSA_ILi256EEESG_EEENS_6half_tENS5_IJlSC_lEEESJ_SK_NS4_8TiledMMAINS4_8MMA_AtomIJNS4_4SM904GMMA26MMA_64x256x16_F32F16F16_SSILNSO_5MajorE0ELSQ_0ELNSO_7ScaleInE1ELSR_1EEEEEENS4_6LayoutINS5_IJSC_SC_SC_EEENS5_IJNSA_ILi0EEESW_SW_EEEEENS5_IJNS4_10UnderscoreESZ_SZ_EEEEENS4_13SM90_TMA_LOADENS4_14ComposedLayoutINS4_7SwizzleILi3ELi4ELi3EEENS4_18smem_ptr_flag_bitsILi16EEENSU_INS5_IJNSA_ILi8EEESG_EEENS5_IJSG_SC_EEEEEEEvNS4_8identityENS4_23SM90_TMA_LOAD_MULTICASTES1C_vS1D_EENS_8epilogue10collective6detail29Sm90TmaWarpSpecializedAdapterINS1H_15DefaultEpilogueISJ_SK_SK_NS1G_6thread17LinearCombinationISJ_Li1EffLNS1L_9ScaleType4KindE0ELNS_15FloatRoundStyleE2ESJ_EENS1_15EpilogueDefaultEEEEEvvEEEEvNT_6ParamsE,"",@"SHT_CUDA_INFO"
	.sectionflags	@""
	.align	4


	//----- nvinfo : EIATTR_CUDA_API_VERSION
	.align		4
        /*0000*/ 	.byte	0x04, 0x37
        /*0002*/ 	.short	(.L_21 - .L_20)
.L_20:
        /*0004*/ 	.word	0x00000082


	//----- nvinfo : EIATTR_KPARAM_INFO
	.align		4
.L_21:
        /*0008*/ 	.byte	0x04, 0x17
        /*000a*/ 	.short	(.L_23 - .L_22)
.L_22:
        /*000c*/ 	.word	0x00000000
        /*0010*/ 	.short	0x0000
        /*0012*/ 	.short	0x0070
        /*0014*/ 	.byte	0x00, 0xf0, 0x01, 0x10


	//----- nvinfo : EIATTR_SPARSE_MMA_MASK
	.align		4
.L_23:
        /*0018*/ 	.byte	0x03, 0x50
        /*001a*/ 	.short	0x0000


	//----- nvinfo : EIATTR_MAXREG_COUNT
	.align		4
        /*001c*/ 	.byte	0x03, 0x1b
        /*001e*/ 	.short	0x00a8


	//----- nvinfo : EIATTR_NUM_BARRIERS
	.align		4
        /*0020*/ 	.byte	0x02, 0x4c
        /*0022*/ 	.byte	0x01
	.zero		1


	//----- nvinfo : EIATTR_EXTERNS
	.align		4
        /*0024*/ 	.byte	0x04, 0x0f
        /*0026*/ 	.short	(.L_25 - .L_24)


	//   ....[0]....
	.align		4
.L_24:
        /*0028*/ 	.word	index@(__assertfail)


	//----- nvinfo : EIATTR_ANNOTATIONS
	.align		4
.L_25:
        /*002c*/ 	.byte	0x04, 0x55
        /*002e*/ 	.short	(.L_27 - .L_26)


	//   ....[0]....
.L_26:
        /*0030*/ 	.word	0x00000001
        /*0034*/ 	.byte	0xd0, 0x0d, 0x00, 0x00, 0x01, 0x00, 0x00, 0x00, 0x70, 0x9f, 0x00, 0x00, 0x01, 0x00, 0x00, 0x00
        /*0044*/ 	.byte	0xf0, 0xab, 0x00, 0x00


	//----- nvinfo : EIATTR_MERCURY_ISA_VERSION
	.align		4
.L_27:
        /*0048*/ 	.byte	0x03, 0x5f
        /*004a*/ 	.short	0x0101


	//----- nvinfo : EIATTR_INT_WARP_WIDE_INSTR_OFFSETS
	.align		4
        /*004c*/ 	.byte	0x04, 0x31
        /*004e*/ 	.short	(.L_29 - .L_28)


	//   ....[0]....
.L_28:
        /*0050*/ 	.word	0x00000550


	//   ....[1]....
        /*0054*/ 	.word	0x00000580


	//   ....[2]....
        /*0058*/ 	.word	0x000005c0


	//   ....[3]....
        /*005c*/ 	.word	0x000006f0


	//   ....[4]....
        /*0060*/ 	.word	0x00000700


	//   ....[5]....
        /*0064*/ 	.word	0x00000710


	//   ....[6]....
        /*0068*/ 	.word	0x000007b0


	//   ....[7]....
        /*006c*/ 	.word	0x000007f0


	//   ....[8]....
        /*0070*/ 	.word	0x000020a0


	//----- nvinfo : EIATTR_COOP_GROUP_MASK_REGIDS
	.align		4
.L_29:
        /*0074*/ 	.byte	0x04, 0x29
        /*0076*/ 	.short	(.L_31 - .L_30)


	//   ....[0]....
.L_30:
        /*0078*/ 	.word	0xffffffff


	//   ....[1]....
        /*007c*/ 	.word	0xffffffff


	//   ....[2]....
        /*0080*/ 	.word	0xffffffff


	//   ....[3]....
        /*0084*/ 	.word	0xffffffff


	//   ....[4]....
        /*0088*/ 	.word	0xffffffff


	//   ....[5]....
        /*008c*/ 	.word	0xffffffff


	//   ....[6]....
        /*0090*/ 	.word	0xffffffff


	//----- nvinfo : EIATTR_COOP_GROUP_INSTR_OFFSETS
	.align		4
.L_31:
        /*0094*/ 	.byte	0x04, 0x28
        /*0096*/ 	.short	(.L_33 - .L_32)


	//   ....[0]....
.L_32:
        /*0098*/ 	.word	0x00000070


	//   ....[1]....
        /*009c*/ 	.word	0x00000080


	//   ....[2]....
        /*00a0*/ 	.word	0x00000140


	//   ....[3]....
        /*00a4*/ 	.word	0x00000310


	//   ....[4]....
        /*00a8*/ 	.word	0x00000350


	//   ....[5]....
        /*00ac*/ 	.word	0x00000730


	//   ....[6]....
        /*00b0*/ 	.word	0x00000970


	//----- nvinfo : EIATTR_REG_RECONFIG
	.align		4
.L_33:
        /*00b4*/ 	.byte	0x01, 0x54
	.zero		2


	//----- nvinfo : EIATTR_SYSCALL_OFFSETS
	.align		4
        /*00b8*/ 	.byte	0x04, 0x46
        /*00ba*/ 	.short	(.L_35 - .L_34)


	//   ....[0]....
.L_34:
        /*00bc*/ 	.word	0x00001800


	//----- nvinfo : EIATTR_MBARRIER_INSTR_OFFSETS
	.align		4
.L_35:
        /*00c0*/ 	.byte	0x04, 0x39
        /*00c2*/ 	.short	(.L_37 - .L_36)


	//   ....[0]....
.L_36:
        /*00c4*/ 	.word	0x00000260
        /*00c8*/ 	.word	0x000000ff
        /*00cc*/ 	.word	0x00000000
        /*00d0*/ 	.short	0x0100
        /*00d2*/ 	.byte	0x08
	.zero		1


	//   ....[1]....
        /*00d4*/ 	.word	0x00000270
        /*00d8*/ 	.word	0x000000ff
        /*00dc*/ 	.word	0x00000028
        /*00e0*/ 	.short	0x0100
        /*00e2*/ 	.byte	0x08
	.zero		1


	//   ....[2]....
        /*00e4*/ 	.word	0x00000280
        /*00e8*/ 	.word	0x000000ff
        /*00ec*/ 	.word	0x00000008
        /*00f0*/ 	.short	0x0100
        /*00f2*/ 	.byte	0x08
	.zero		1


	//   ....[3]....
        /*00f4*/ 	.word	0x00000290
        /*00f8*/ 	.word	0x000000ff
        /*00fc*/ 	.word	0x00000030
        /*0100*/ 	.short	0x0100
        /*0102*/ 	.byte	0x08
	.zero		1


	//   ....[4]....
        /*0104*/ 	.word	0x000002a0
        /*0108*/ 	.word	0x000000ff
        /*010c*/ 	.word	0x00000010
        /*0110*/ 	.short	0x0100
        /*0112*/ 	.byte	0x08
	.zero		1


	//   ....[5]....
        /*0114*/ 	.word	0x000002b0
        /*0118*/ 	.word	0x000000ff
        /*011c*/ 	.word	0x00000038
        /*0120*/ 	.short	0x0100
        /*0122*/ 	.byte	0x08
	.zero		1


	//   ....[6]....
        /*0124*/ 	.word	0x000002c0
        /*0128*/ 	.word	0x000000ff
        /*012c*/ 	.word	0x00000018
        /*0130*/ 	.short	0x0100
        /*0132*/ 	.byte	0x08
	.zero		1


	//   ....[7]....
        /*0134*/ 	.word	0x000002d0
        /*0138*/ 	.word	0x000000ff
        /*013c*/ 	.word	0x00000040
        /*0140*/ 	.short	0x0100
        /*0142*/ 	.byte	0x08
	.zero		1


	//   ....[8]....
        /*0144*/ 	.word	0x000002e0
        /*0148*/ 	.word	0x000000ff
        /*014c*/ 	.word	0x00000020
        /*0150*/ 	.short	0x0100
        /*0152*/ 	.byte	0x08
	.zero		1


	//   ....[9]....
        /*0154*/ 	.word	0x000002f0
        /*0158*/ 	.word	0x000000ff
        /*015c*/ 	.word	0x00000048
        /*0160*/ 	.short	0x0100
        /*0162*/ 	.byte	0x08
	.zero		1


	//   ....[10]....
        /*0164*/ 	.word	0x00000820
        /*0168*/ 	.word	0x000000ff
        /*016c*/ 	.word	0x00000080
        /*0170*/ 	.short	0x0100
        /*0172*/ 	.byte	0x08
	.zero		1


	//   ....[11]....
        /*0174*/ 	.word	0x000008b0
        /*0178*/ 	.word	0x000000ff
        /*017c*/ 	.word	0x00000088
        /*0180*/ 	.short	0x0100
        /*0182*/ 	.byte	0x08
	.zero		1


	//   ....[12]....
        /*0184*/ 	.word	0x000008f0
        /*0188*/ 	.word	0x000000ff
        /*018c*/ 	.word	0x00000060
        /*0190*/ 	.short	0x0100
        /*0192*/ 	.byte	0x09
	.zero		1


	//   ....[13]....
        /*0194*/ 	.word	0x00000900
        /*0198*/ 	.word	0x000000ff
        /*019c*/ 	.word	0x00000068
        /*01a0*/ 	.short	0x0100
        /*01a2*/ 	.byte	0x09
	.zero		1


	//   ....[14]....
        /*01a4*/ 	.word	0x00000910
        /*01a8*/ 	.word	0x000000ff
        /*01ac*/ 	.word	0x00000070
        /*01b0*/ 	.short	0x0100
        /*01b2*/ 	.byte	0x09
	.zero		1


	//   ....[15]....
        /*01b4*/ 	.word	0x00000920
        /*01b8*/ 	.word	0x000000ff
        /*01bc*/ 	.word	0x00000078
        /*01c0*/ 	.short	0x0100
        /*01c2*/ 	.byte	0x09
	.zero		1


	//   ....[16]....
        /*01c4*/ 	.word	0x000016e0
        /*01c8*/ 	.word	0x0000009f
        /*01cc*/ 	.word	0x00000000
        /*01d0*/ 	.short	0x010a
        /*01d2*/ 	.byte	0x2a
	.zero		1


	//   ....[17]....
        /*01d4*/ 	.word	0x00001880
        /*01d8*/ 	.word	0x00000003
        /*01dc*/ 	.word	0x00000000
        /*01e0*/ 	.short	0x010a
        /*01e2*/ 	.byte	0x3f
	.zero		1


	//   ....[18]....
        /*01e4*/ 	.word	0x000018e0
        /*01e8*/ 	.word	0x00000003
        /*01ec*/ 	.word	0x00000000
        /*01f0*/ 	.short	0x010a
        /*01f2*/ 	.byte	0x3f
	.zero		1


	//   ....[19]....
        /*01f4*/ 	.word	0x00001c70
        /*01f8*/ 	.word	0x000000ff
        /*01fc*/ 	.word	0x00000000
        /*0200*/ 	.short	0x010a
        /*0202*/ 	.byte	0x04
	.zero		1


	//   ....[20]....
        /*0204*/ 	.word	0x00001cb0
        /*0208*/ 	.word	0x000000ff
        /*020c*/ 	.word	0x00000000
        /*0210*/ 	.short	0x010a
        /*0212*/ 	.byte	0x04
	.zero		1


	//   ....[21]....
        /*0214*/ 	.word	0x00001f40
        /*0218*/ 	.word	0x00000005
        /*021c*/ 	.word	0x00000000
        /*0220*/ 	.short	0x0101
        /*0222*/ 	.byte	0x3f
	.zero		1


	//   ....[22]....
        /*0224*/ 	.word	0x00002040
        /*0228*/ 	.word	0x000000a0
        /*022c*/ 	.word	0x00000000
        /*0230*/ 	.short	0x0101
        /*0232*/ 	.byte	0x2d
	.zero		1


	//   ....[23]....
        /*0234*/ 	.word	0x00002140
        /*0238*/ 	.word	0x00000003
        /*023c*/ 	.word	0x00000000
        /*0240*/ 	.short	0x0101
        /*0242*/ 	.byte	0x3f
	.zero		1


	//   ....[24]....
        /*0244*/ 	.word	0x00002200
        /*0248*/ 	.word	0x0000009f
        /*024c*/ 	.word	0x00000010
        /*0250*/ 	.short	0x010a
        /*0252*/ 	.byte	0x2a
	.zero		1


	//   ....[25]....
        /*0254*/ 	.word	0x00009f90
        /*0258*/ 	.word	0x000000a2
        /*025c*/ 	.word	0x00000000
        /*0260*/ 	.short	0x0101
        /*0262*/ 	.byte	0x2d
	.zero		1


	//   ....[26]....
        /*0264*/ 	.word	0x0000a940
        /*0268*/ 	.word	0x0000000c
        /*026c*/ 	.word	0x00000028
        /*0270*/ 	.short	0x010a
        /*0272*/ 	.byte	0x3f
	.zero		1


	//   ....[27]....
        /*0274*/ 	.word	0x0000ad00
        /*0278*/ 	.word	0x00000004
        /*027c*/ 	.word	0x00000088
        /*0280*/ 	.short	0x0101
        /*0282*/ 	.byte	0x3f
	.zero		1


	//   ....[28]....
        /*0284*/ 	.word	0x0000b490
        /*0288*/ 	.word	0x00000007
        /*028c*/ 	.word	0x00000000
        /*0290*/ 	.short	0x010a
        /*0292*/ 	.byte	0x3f
	.zero		1


	//   ....[29]....
        /*0294*/ 	.word	0x0000b510
        /*0298*/ 	.word	0x00000009
        /*029c*/ 	.word	0x00000000
        /*02a0*/ 	.short	0x010a
        /*02a2*/ 	.byte	0x3f
	.zero		1


	//   ....[30]....
        /*02a4*/ 	.word	0x0000b5a0
        /*02a8*/ 	.word	0x00000006
        /*02ac*/ 	.word	0x00000000
        /*02b0*/ 	.short	0x010a
        /*02b2*/ 	.byte	0x3f
	.zero		1


	//   ....[31]....
        /*02b4*/ 	.word	0x0000b630
        /*02b8*/ 	.word	0x00000009
        /*02bc*/ 	.word	0x00000000
        /*02c0*/ 	.short	0x010a
        /*02c2*/ 	.byte	0x3f
	.zero		1


	//   ....[32]....
        /*02c4*/ 	.word	0x0000b6c0
        /*02c8*/ 	.word	0x00000003
        /*02cc*/ 	.word	0x00000000
        /*02d0*/ 	.short	0x010a
        /*02d2*/ 	.byte	0x3f
	.zero		1


	//   ....[33]....
        /*02d4*/ 	.word	0x0000b720
        /*02d8*/ 	.word	0x000000a1
        /*02dc*/ 	.word	0x00000000
        /*02e0*/ 	.short	0x010a
        /*02e2*/ 	.byte	0x3f
	.zero		1


	//   ....[34]....
        /*02e4*/ 	.word	0x0000b770
        /*02e8*/ 	.word	0x00000003
        /*02ec*/ 	.word	0x00000000
        /*02f0*/ 	.short	0x010a
        /*02f2*/ 	.byte	0x3f
	.zero		1


	//   ....[35]....
        /*02f4*/ 	.word	0x0000b7d0
        /*02f8*/ 	.word	0x00000005
        /*02fc*/ 	.word	0x00000000
        /*0300*/ 	.short	0x010a
        /*0302*/ 	.byte	0x3f
	.zero		1


	//   ....[36]....
        /*0304*/ 	.word	0x0000b820
        /*0308*/ 	.word	0x000000a1
        /*030c*/ 	.word	0x00000010
        /*0310*/ 	.short	0x010a
        /*0312*/ 	.byte	0x3f
	.zero		1


	//   ....[37]....
        /*0314*/ 	.word	0x0000b8f0
        /*0318*/ 	.word	0x0000000c
        /*031c*/ 	.word	0x00000028
        /*0320*/ 	.short	0x010a
        /*0322*/ 	.byte	0x3f
	.zero		1


	//   ....[38]....
        /*0324*/ 	.word	0x0000b9c0
        /*0328*/ 	.word	0x00000007
        /*032c*/ 	.word	0x00000000
        /*0330*/ 	.short	0x010a
        /*0332*/ 	.byte	0x3f
	.zero		1


	//   ....[39]....
        /*0334*/ 	.word	0x0000ba10
        /*0338*/ 	.word	0x00000009
        /*033c*/ 	.word	0x00000000
        /*0340*/ 	.short	0x010a
        /*0342*/ 	.byte	0x3f
	.zero		1


	//   ....[40]....
        /*0344*/ 	.word	0x0000ba60
        /*0348*/ 	.word	0x00000006
        /*034c*/ 	.word	0x00000000
        /*0350*/ 	.short	0x010a
        /*0352*/ 	.byte	0x3f
	.zero		1


	//   ....[41]....
        /*0354*/ 	.word	0x0000bab0
        /*0358*/ 	.word	0x00000009
        /*035c*/ 	.word	0x00000000
        /*0360*/ 	.short	0x010a
        /*0362*/ 	.byte	0x3f
	.zero		1


	//----- nvinfo : EIATTR_NUM_MBARRIERS
	.align		4
.L_37:
        /*0364*/ 	.byte	0x03, 0x38
        /*0366*/ 	.short	0x0010


	//----- nvinfo : EIATTR_EXIT_INSTR_OFFSETS
	.align		4
        /*0368*/ 	.byte	0x04, 0x1c
        /*036a*/ 	.short	(.L_39 - .L_38)


	//   ....[0]....
.L_38:
        /*036c*/ 	.word	0x00001410


	//   ....[1]....
        /*0370*/ 	.word	0x00001470


	//   ....[2]....
        /*0374*/ 	.word	0x0000a620


	//   ....[3]....
        /*0378*/ 	.word	0x0000a650


	//   ....[4]....
        /*037c*/ 	.word	0x0000b710


	//----- nvinfo : EIATTR_MAX_THREADS
	.align		4
.L_39:
        /*0380*/ 	.byte	0x04, 0x05
        /*0382*/ 	.short	(.L_41 - .L_40)
.L_40:
        /*0384*/ 	.word	0x00000180
        /*0388*/ 	.word	0x00000001
        /*038c*/ 	.word	0x00000001


	//----- nvinfo : EIATTR_CRS_STACK_SIZE
	.align		4
.L_41:
        /*0390*/ 	.byte	0x04, 0x1e
        /*0392*/ 	.short	(.L_43 - .L_42)
.L_42:
        /*0394*/ 	.word	0x00000000


	//----- nvinfo : EIATTR_CBANK_PARAM_SIZE
	.align		4
.L_43:
        /*0398*/ 	.byte	0x03, 0x19
        /*039a*/ 	.short	0x0470


	//----- nvinfo : EIATTR_PARAM_CBANK
	.align		4
        /*039c*/ 	.byte	0x04, 0x0a
        /*039e*/ 	.short	(.L_45 - .L_44)
	.align		4
.L_44:
        /*03a0*/ 	.word	index@(.nv.constant0._ZN7cutlass13device_kernelINS_4gemm6kernel13GemmUniversalIN4cute5tupleIJiiiiEEENS1_10collective13CollectiveMmaINS1_34MainloopSm90TmaGmmaWarpSpecializedILi5ENS5_IJNS4_1CILi2EEENSA_ILi1EEESC_EEENS1_32KernelTmaWarpSpecializedPingpongEEENS5_IJNSA_ILi64EEENSA_ILi256EEESG_EEENS_6half_tENS5_IJlSC_lEEESJ_SK_NS4_8TiledMMAINS4_8MMA_AtomIJNS4_4SM904GMMA26MMA_64x256x16_F32F16F16_SSILNSO_5MajorE0ELSQ_0ELNSO_7ScaleInE1ELSR_1EEEEEENS4_6LayoutINS5_IJSC_SC_SC_EEENS5_IJNSA_ILi0EEESW_SW_EEEEENS5_IJNS4_10UnderscoreESZ_SZ_EEEEENS4_13SM90_TMA_LOADENS4_14ComposedLayoutINS4_7SwizzleILi3ELi4ELi3EEENS4_18smem_ptr_flag_bitsILi16EEENSU_INS5_IJNSA_ILi8EEESG_EEENS5_IJSG_SC_EEEEEEEvNS4_8identityENS4_23SM90_TMA_LOAD_MULTICASTES1C_vS1D_EENS_8epilogue10collective6detail29Sm90TmaWarpSpecializedAdapterINS1H_15DefaultEpilogueISJ_SK_SK_NS1G_6thread17LinearCombinationISJ_Li1EffLNS1L_9ScaleType4KindE0ELNS_15FloatRoundStyleE2ESJ_EENS1_15EpilogueDefaultEEEEEvvEEEEvNT_6ParamsE)
        /*03a4*/ 	.short	0x0210
        /*03a6*/ 	.short	0x0470


	//----- nvinfo : EIATTR_SW_WAR
	.align		4
.L_45:
        /*03a8*/ 	.byte	0x04, 0x36
        /*03aa*/ 	.short	(.L_47 - .L_46)
.L_46:
        /*03ac*/ 	.word	0x00000008
.L_47:


//--------------------- .nv.callgraph             --------------------------
	.section	.nv.callgraph,"",@"SHT_CUDA_CALLGRAPH"
	.align	4
	.sectionentsize	8
	.align		4
        /*0000*/ 	.word	0x00000000
	.align		4
        /*0004*/ 	.word	0xffffffff
	.align		4
        /*0008*/ 	.word	index@(_ZN7cutlass13device_kernelINS_4gemm6kernel13GemmUniversalIN4cute5tupleIJiiiiEEENS1_10collective13CollectiveMmaINS1_34MainloopSm90TmaGmmaWarpSpecializedILi5ENS5_IJNS4_1CILi2EEENSA_ILi1EEESC_EEENS1_32KernelTmaWarpSpecializedPingpongEEENS5_IJNSA_ILi64EEENSA_ILi256EEESG_EEENS_6half_tENS5_IJlSC_lEEESJ_SK_NS4_8TiledMMAINS4_8MMA_AtomIJNS4_4SM904GMMA26MMA_64x256x16_F32F16F16_SSILNSO_5MajorE0ELSQ_0ELNSO_7ScaleInE1ELSR_1EEEEEENS4_6LayoutINS5_IJSC_SC_SC_EEENS5_IJNSA_ILi0EEESW_SW_EEEEENS5_IJNS4_10UnderscoreESZ_SZ_EEEEENS4_13SM90_TMA_LOADENS4_14ComposedLayoutINS4_7SwizzleILi3ELi4ELi3EEENS4_18smem_ptr_flag_bitsILi16EEENSU_INS5_IJNSA_ILi8EEESG_EEENS5_IJSG_SC_EEEEEEEvNS4_8identityENS4_23SM90_TMA_LOAD_MULTICASTES1C_vS1D_EENS_8epilogue10collective6detail29Sm90TmaWarpSpecializedAdapterINS1H_15DefaultEpilogueISJ_SK_SK_NS1G_6thread17LinearCombinationISJ_Li1EffLNS1L_9ScaleType4KindE0ELNS_15FloatRoundStyleE2ESJ_EENS1_15EpilogueDefaultEEEEEvvEEEEvNT_6ParamsE)
	.align		4
        /*000c*/ 	.word	index@(__assertfail)
	.align		4
        /*0010*/ 	.word	0x00000000
	.align		4
        /*0014*/ 	.word	0xfffffffe
	.align		4
        /*0018*/ 	.word	0x00000000
	.align		4
        /*001c*/ 	.word	0xfffffffd
	.align		4
        /*0020*/ 	.word	0x00000000
	.align		4
        /*0024*/ 	.word	0xfffffffc


//--------------------- .nv.constant4             --------------------------
	.section	.nv.constant4,"a",@progbits
	.align	8
	.align		8
.nv.constant4:
        /*0000*/ 	.dword	__assertfail
	.align		8
        /*0008*/ 	.dword	__unnamed_1
	.align		8
        /*0010*/ 	.dword	_ZN39_INTERNAL_46cae563_4_k_cu_ec422ac1_40384cuda3std3__45__cpo5beginE
	.align		8
        /*0018*/ 	.dword	_ZN39_INTERNAL_46cae563_4_k_cu_ec422ac1_40384cuda3std3__45__cpo3endE
	.align		8
        /*0020*/ 	.dword	_ZN39_INTERNAL_46cae563_4_k_cu_ec422ac1_40384cuda3std3__45__cpo6cbeginE
	.align		8
        /*0028*/ 	.dword	_ZN39_INTERNAL_46cae563_4_k_cu_ec422ac1_40384cuda3std3__45__cpo4cendE
	.align		8
        /*0030*/ 	.dword	_ZN39_INTERNAL_46cae563_4_k_cu_ec422ac1_40384cuda3std3__441_GLOBAL__N__46cae563_4_k_cu_ec422ac1_40386ignoreE
	.align		8
        /*0038*/ 	.dword	_ZN39_INTERNAL_46cae563_4_k_cu_ec422ac1_40384cuda3std3__419piecewise_constructE
	.align		8
        /*0040*/ 	.dword	_ZN39_INTERNAL_46cae563_4_k_cu_ec422ac1_40384cuda3std3__48in_placeE
	.align		8
        /*0048*/ 	.dword	_ZN39_INTERNAL_46cae563_4_k_cu_ec422ac1_40384cuda3std6ranges3__45__cpo4swapE
	.align		8
        /*0050*/ 	.dword	_ZN39_INTERNAL_46cae563_4_k_cu_ec422ac1_40384cuda3std6ranges3__45__cpo9iter_moveE
	.align		8
        /*0058*/ 	.dword	_ZN39_INTERNAL_46cae563_4_k_cu_ec422ac1_40384cute7productE
	.align		8
        /*0060*/ 	.dword	_ZN39_INTERNAL_46cae563_4_k_cu_ec422ac1_40384cute1_E
	.align		8
        /*0068*/ 	.dword	$str$22
	.align		8
        /*0070*/ 	.dword	$str$23


//--------------------- .text._ZN7cutlass13device_kernelINS_4gemm6kernel13GemmUniversalIN4cute5tupleIJiiiiEEENS1_10collective13CollectiveMmaINS1_34MainloopSm90TmaGmmaWarpSpecializedILi5ENS5_IJNS4_1CILi2EEENSA_ILi1EEESC_EEENS1_32KernelTmaWarpSpecializedPingpongEEENS5_IJNSA_ILi64EEENSA_ILi256EEESG_EEENS_6half_tENS5_IJlSC_lEEESJ_SK_NS4_8TiledMMAINS4_8MMA_AtomIJNS4_4SM904GMMA26MMA_64x256x16_F32F16F16_SSILNSO_5MajorE0ELSQ_0ELNSO_7ScaleInE1ELSR_1EEEEEENS4_6LayoutINS5_IJSC_SC_SC_EEENS5_IJNSA_ILi0EEESW_SW_EEEEENS5_IJNS4_10UnderscoreESZ_SZ_EEEEENS4_13SM90_TMA_LOADENS4_14ComposedLayoutINS4_7SwizzleILi3ELi4ELi3EEENS4_18smem_ptr_flag_bitsILi16EEENSU_INS5_IJNSA_ILi8EEESG_EEENS5_IJSG_SC_EEEEEEEvNS4_8identityENS4_23SM90_TMA_LOAD_MULTICASTES1C_vS1D_EENS_8epilogue10collective6detail29Sm90TmaWarpSpecializedAdapterINS1H_15DefaultEpilogueISJ_SK_SK_NS1G_6thread17LinearCombinationISJ_Li1EffLNS1L_9ScaleType4KindE0ELNS_15FloatRoundStyleE2ESJ_EENS1_15EpilogueDefaultEEEEEvvEEEEvNT_6ParamsE --------------------------
	.section	.text._ZN7cutlass13device_kernelINS_4gemm6kernel13GemmUniversalIN4cute5tupleIJiiiiEEENS1_10collective13CollectiveMmaINS1_34MainloopSm90TmaGmmaWarpSpecializedILi5ENS5_IJNS4_1CILi2EEENSA_ILi1EEESC_EEENS1_32KernelTmaWarpSpecializedPingpongEEENS5_IJNSA_ILi64EEENSA_ILi256EEESG_EEENS_6half_tENS5_IJlSC_lEEESJ_SK_NS4_8TiledMMAINS4_8MMA_AtomIJNS4_4SM904GMMA26MMA_64x256x16_F32F16F16_SSILNSO_5MajorE0ELSQ_0ELNSO_7ScaleInE1ELSR_1EEEEEENS4_6LayoutINS5_IJSC_SC_SC_EEENS5_IJNSA_ILi0EEESW_SW_EEEEENS5_IJNS4_10UnderscoreESZ_SZ_EEEEENS4_13SM90_TMA_LOADENS4_14ComposedLayoutINS4_7SwizzleILi3ELi4ELi3EEENS4_18smem_ptr_flag_bitsILi16EEENSU_INS5_IJNSA_ILi8EEESG_EEENS5_IJSG_SC_EEEEEEEvNS4_8identityENS4_23SM90_TMA_LOAD_MULTICASTES1C_vS1D_EENS_8epilogue10collective6detail29Sm90TmaWarpSpecializedAdapterINS1H_15DefaultEpilogueISJ_SK_SK_NS1G_6thread17LinearCombinationISJ_Li1EffLNS1L_9ScaleType4KindE0ELNS_15FloatRoundStyleE2ESJ_EENS1_15EpilogueDefaultEEEEEvvEEEEvNT_6ParamsE,"ax",@progbits
	.align	128
.text._ZN7cutlass13device_kernelINS_4gemm6kernel13GemmUniversalIN4cute5tupleIJiiiiEEENS1_10collective13CollectiveMmaINS1_34MainloopSm90TmaGmmaWarpSpecializedILi5ENS5_IJNS4_1CILi2EEENSA_ILi1EEESC_EEENS1_32KernelTmaWarpSpecializedPingpongEEENS5_IJNSA_ILi64EEENSA_ILi256EEESG_EEENS_6half_tENS5_IJlSC_lEEESJ_SK_NS4_8TiledMMAINS4_8MMA_AtomIJNS4_4SM904GMMA26MMA_64x256x16_F32F16F16_SSILNSO_5MajorE0ELSQ_0ELNSO_7ScaleInE1ELSR_1EEEEEENS4_6LayoutINS5_IJSC_SC_SC_EEENS5_IJNSA_ILi0EEESW_SW_EEEEENS5_IJNS4_10UnderscoreESZ_SZ_EEEEENS4_13SM90_TMA_LOADENS4_14ComposedLayoutINS4_7SwizzleILi3ELi4ELi3EEENS4_18smem_ptr_flag_bitsILi16EEENSU_INS5_IJNSA_ILi8EEESG_EEENS5_IJSG_SC_EEEEEEEvNS4_8identityENS4_23SM90_TMA_LOAD_MULTICASTES1C_vS1D_EENS_8epilogue10collective6detail29Sm90TmaWarpSpecializedAdapterINS1H_15DefaultEpilogueISJ_SK_SK_NS1G_6thread17LinearCombinationISJ_Li1EffLNS1L_9ScaleType4KindE0ELNS_15FloatRoundStyleE2ESJ_EENS1_15EpilogueDefaultEEEEEvvEEEEvNT_6ParamsE:
        .type           _ZN7cutlass13device_kernelINS_4gemm6kernel13GemmUniversalIN4cute5tupleIJiiiiEEENS1_10collective13CollectiveMmaINS1_34MainloopSm90TmaGmmaWarpSpecializedILi5ENS5_IJNS4_1CILi2EEENSA_ILi1EEESC_EEENS1_32KernelTmaWarpSpecializedPingpongEEENS5_IJNSA_ILi64EEENSA_ILi256EEESG_EEENS_6half_tENS5_IJlSC_lEEESJ_SK_NS4_8TiledMMAINS4_8MMA_AtomIJNS4_4SM904GMMA26MMA_64x256x16_F32F16F16_SSILNSO_5MajorE0ELSQ_0ELNSO_7ScaleInE1ELSR_1EEEEEENS4_6LayoutINS5_IJSC_SC_SC_EEENS5_IJNSA_ILi0EEESW_SW_EEEEENS5_IJNS4_10UnderscoreESZ_SZ_EEEEENS4_13SM90_TMA_LOADENS4_14ComposedLayoutINS4_7SwizzleILi3ELi4ELi3EEENS4_18smem_ptr_flag_bitsILi16EEENSU_INS5_IJNSA_ILi8EEESG_EEENS5_IJSG_SC_EEEEEEEvNS4_8identityENS4_23SM90_TMA_LOAD_MULTICASTES1C_vS1D_EENS_8epilogue10collective6detail29Sm90TmaWarpSpecializedAdapterINS1H_15DefaultEpilogueISJ_SK_SK_NS1G_6thread17LinearCombinationISJ_Li1EffLNS1L_9ScaleType4KindE0ELNS_15FloatRoundStyleE2ESJ_EENS1_15EpilogueDefaultEEEEEvvEEEEvNT_6ParamsE,@function
        .size           _ZN7cutlass13device_kernelINS_4gemm6kernel13GemmUniversalIN4cute5tupleIJiiiiEEENS1_10collective13CollectiveMmaINS1_34MainloopSm90TmaGmmaWarpSpecializedILi5ENS5_IJNS4_1CILi2EEENSA_ILi1EEESC_EEENS1_32KernelTmaWarpSpecializedPingpongEEENS5_IJNSA_ILi64EEENSA_ILi256EEESG_EEENS_6half_tENS5_IJlSC_lEEESJ_SK_NS4_8TiledMMAINS4_8MMA_AtomIJNS4_4SM904GMMA26MMA_64x256x16_F32F16F16_SSILNSO_5MajorE0ELSQ_0ELNSO_7ScaleInE1ELSR_1EEEEEENS4_6LayoutINS5_IJSC_SC_SC_EEENS5_IJNSA_ILi0EEESW_SW_EEEEENS5_IJNS4_10UnderscoreESZ_SZ_EEEEENS4_13SM90_TMA_LOADENS4_14ComposedLayoutINS4_7SwizzleILi3ELi4ELi3EEENS4_18smem_ptr_flag_bitsILi16EEENSU_INS5_IJNSA_ILi8EEESG_EEENS5_IJSG_SC_EEEEEEEvNS4_8identityENS4_23SM90_TMA_LOAD_MULTICASTES1C_vS1D_EENS_8epilogue10collective6detail29Sm90TmaWarpSpecializedAdapterINS1H_15DefaultEpilogueISJ_SK_SK_NS1G_6thread17LinearCombinationISJ_Li1EffLNS1L_9ScaleType4KindE0ELNS_15FloatRoundStyleE2ESJ_EENS1_15EpilogueDefaultEEEEEvvEEEEvNT_6ParamsE,(.L_x_331 - _ZN7cutlass13device_kernelINS_4gemm6kernel13GemmUniversalIN4cute5tupleIJiiiiEEENS1_10collective13CollectiveMmaINS1_34MainloopSm90TmaGmmaWarpSpecializedILi5ENS5_IJNS4_1CILi2EEENSA_ILi1EEESC_EEENS1_32KernelTmaWarpSpecializedPingpongEEENS5_IJNSA_ILi64EEENSA_ILi256EEESG_EEENS_6half_tENS5_IJlSC_lEEESJ_SK_NS4_8TiledMMAINS4_8MMA_AtomIJNS4_4SM904GMMA26MMA_64x256x16_F32F16F16_SSILNSO_5MajorE0ELSQ_0ELNSO_7ScaleInE1ELSR_1EEEEEENS4_6LayoutINS5_IJSC_SC_SC_EEENS5_IJNSA_ILi0EEESW_SW_EEEEENS5_IJNS4_10UnderscoreESZ_SZ_EEEEENS4_13SM90_TMA_LOADENS4_14ComposedLayoutINS4_7SwizzleILi3ELi4ELi3EEENS4_18smem_ptr_flag_bitsILi16EEENSU_INS5_IJNSA_ILi8EEESG_EEENS5_IJSG_SC_EEEEEEEvNS4_8identityENS4_23SM90_TMA_LOAD_MULTICASTES1C_vS1D_EENS_8epilogue10collective6detail29Sm90TmaWarpSpecializedAdapterINS1H_15DefaultEpilogueISJ_SK_SK_NS1G_6thread17LinearCombinationISJ_Li1EffLNS1L_9ScaleType4KindE0ELNS_15FloatRoundStyleE2ESJ_EENS1_15EpilogueDefaultEEEEEvvEEEEvNT_6ParamsE)
        .other          _ZN7cutlass13device_kernelINS_4gemm6kernel13GemmUniversalIN4cute5tupleIJiiiiEEENS1_10collective13CollectiveMmaINS1_34MainloopSm90TmaGmmaWarpSpecializedILi5ENS5_IJNS4_1CILi2EEENSA_ILi1EEESC_EEENS1_32KernelTmaWarpSpecializedPingpongEEENS5_IJNSA_ILi64EEENSA_ILi256EEESG_EEENS_6half_tENS5_IJlSC_lEEESJ_SK_NS4_8TiledMMAINS4_8MMA_AtomIJNS4_4SM904GMMA26MMA_64x256x16_F32F16F16_SSILNSO_5MajorE0ELSQ_0ELNSO_7ScaleInE1ELSR_1EEEEEENS4_6LayoutINS5_IJSC_SC_SC_EEENS5_IJNSA_ILi0EEESW_SW_EEEEENS5_IJNS4_10UnderscoreESZ_SZ_EEEEENS4_13SM90_TMA_LOADENS4_14ComposedLayoutINS4_7SwizzleILi3ELi4ELi3EEENS4_18smem_ptr_flag_bitsILi16EEENSU_INS5_IJNSA_ILi8EEESG_EEENS5_IJSG_SC_EEEEEEEvNS4_8identityENS4_23SM90_TMA_LOAD_MULTICASTES1C_vS1D_EENS_8epilogue10collective6detail29Sm90TmaWarpSpecializedAdapterINS1H_15DefaultEpilogueISJ_SK_SK_NS1G_6thread17LinearCombinationISJ_Li1EffLNS1L_9ScaleType4KindE0ELNS_15FloatRoundStyleE2ESJ_EENS1_15EpilogueDefaultEEEEEvvEEEEvNT_6ParamsE,@"STO_CUDA_ENTRY STV_DEFAULT"
_ZN7cutlass13device_kernelINS_4gemm6kernel13GemmUniversalIN4cute5tupleIJiiiiEEENS1_10collective13CollectiveMmaINS1_34MainloopSm90TmaGmmaWarpSpecializedILi5ENS5_IJNS4_1CILi2EEENSA_ILi1EEESC_EEENS1_32KernelTmaWarpSpecializedPingpongEEENS5_IJNSA_ILi64EEENSA_ILi256EEESG_EEENS_6half_tENS5_IJlSC_lEEESJ_SK_NS4_8TiledMMAINS4_8MMA_AtomIJNS4_4SM904GMMA26MMA_64x256x16_F32F16F16_SSILNSO_5MajorE0ELSQ_0ELNSO_7ScaleInE1ELSR_1EEEEEENS4_6LayoutINS5_IJSC_SC_SC_EEENS5_IJNSA_ILi0EEESW_SW_EEEEENS5_IJNS4_10UnderscoreESZ_SZ_EEEEENS4_13SM90_TMA_LOADENS4_14ComposedLayoutINS4_7SwizzleILi3ELi4ELi3EEENS4_18smem_ptr_flag_bitsILi16EEENSU_INS5_IJNSA_ILi8EEESG_EEENS5_IJSG_SC_EEEEEEEvNS4_8identityENS4_23SM90_TMA_LOAD_MULTICASTES1C_vS1D_EENS_8epilogue10collective6detail29Sm90TmaWarpSpecializedAdapterINS1H_15DefaultEpilogueISJ_SK_SK_NS1G_6thread17LinearCombinationISJ_Li1EffLNS1L_9ScaleType4KindE0ELNS_15FloatRoundStyleE2ESJ_EENS1_15EpilogueDefaultEEEEEvvEEEEvNT_6ParamsE:
[----:B------:R-:W0:Y:S02]  /*0000*/  LDC R1, c[0x0][0x28] ;  /* 0x00000a00ff017b82 */ /* 0x000e240000000800 */
[----:B0-----:R-:W-:Y:S01]  /*0010*/  VIADD R1, R1, 0xfffffff8 ;  /* 0xfffffff801017836 */ /* 0x001fe20000000000 */
[----:B------:R-:W0:Y:S01]  /*0020*/  S2R R4, SR_TID.X ;  /* 0x0000000000047919 */ /* 0x000e220000002100 */
[----:B------:R-:W-:Y:S01]  /*0030*/  ELECT P0, URZ, PT ;  /* 0x00000000003f782f */ /* 0x000fe20003800000 */
[----:B------:R-:W-:Y:S01]  /*0040*/  BSSY B0, `(.L_x_0) ;  /* 0x000000f000007945 */ /* 0x000fe20003800000 */
[--C-:B0-----:R-:W-:Y:S02]  /*0050*/  SHF.R.U32.HI R2, RZ, 0x5, R4.reuse ;  /* 0x00000005ff027819 */ /* 0x101fe40000011604 */
[----:B------:R-:W-:-:S03]  /*0060*/  SHF.R.U32.HI R7, RZ, 0x7, R4 ;  /* 0x00000007ff077819 */ /* 0x000fc60000011604 */
[----:B------:R-:W0:Y:S04]  /*0070*/  SHFL.IDX PT, R5, R2, RZ, 0x1f ;  /* 0x00001fff02057589 */ /* 0x000e2800000e0000 */
[----:B------:R1:W2:Y:S01]  /*0080*/  SHFL.IDX PT, R10, R7, RZ, 0x1f ;  /* 0x00001fff070a7589 */ /* 0x0002a200000e0000 */
[----:B0-----:R-:W-:-:S13]  /*0090*/  ISETP.NE.OR P0, PT, R5, RZ, !P0 ;  /* 0x000000ff0500720c */ /* 0x001fda0004705670 */
[----:B-12---:R-:W-:Y:S05]  /*00a0*/  @P0 BRA `(.L_x_1) ;  /* 0x0000000000200947 */ /* 0x006fea0003800000 */
[----:B------:R-:W-:Y:S02]  /*00b0*/  ULDC.64 UR4, c[0x0][0x198] ;  /* 0x0000660000047ab9 */ /* 0x000fe40000000a00 */
[----:B------:R-:W-:Y:S02]  /*00c0*/  UIADD3 UR6, UP0, UR4, 0xf0, URZ ;  /* 0x000000f004067890 */ /* 0x000fe4000ff1e03f */
[----:B------:R-:W-:Y:S02]  /*00d0*/  UIADD3 UR4, UP1, UR4, 0x1f0, URZ ;  /* 0x000001f004047890 */ /* 0x000fe4000ff3e03f */
[----:B------:R-:W-:Y:S02]  /*00e0*/  UIADD3.X UR7, URZ, UR5, URZ, UP0, !UPT ;  /* 0x000000053f077290 */ /* 0x000fe400087fe43f */
[----:B------:R-:W-:-:S07]  /*00f0*/  UIADD3.X UR5, URZ, UR5, URZ, UP1, !UPT ;  /* 0x000000053f057290 */ /* 0x000fce0008ffe43f */
[----:B------:R0:W-:Y:S02]  /*0100*/  UTMACCTL.PF [UR6] ;  /* 0x00000000060079b9 */ /* 0x0001e40008040000 */
[----:B------:R0:W-:Y:S02]  /*0110*/  UTMACCTL.PF [UR4] ;  /* 0x00000000040079b9 */ /* 0x0001e40008040000 */
[----:B0-----:R-:W-:Y:S01]  /*0120*/  NOP ;  /* 0x0000000000007918 */ /* 0x001fe20000000000 */
.L_x_1:
[----:B------:R-:W-:Y:S05]  /*0130*/  BSYNC B0 ;  /* 0x0000000000007941 */ /* 0x000fea0003800000 */
.L_x_0:
[----:B------:R-:W0:Y:S01]  /*0140*/  SHFL.IDX PT, R8, R2, RZ, 0x1f ;  /* 0x00001fff02087589 */ /* 0x000e2200000e0000 */
[----:B------:R-:W-:-:S04]  /*0150*/  SHF.R.S32.HI R3, RZ, 0x1f, R4 ;  /* 0x0000001fff037819 */ /* 0x000fc80000011404 */
[----:B------:R-:W-:Y:S02]  /*0160*/  LEA.HI R3, R3, R4, RZ, 0x7 ;  /* 0x0000000403037211 */ /* 0x000fe400078f38ff */
[----:B0-----:R-:W-:-:S13]  /*0170*/  ISETP.NE.AND P0, PT, R8, RZ, PT ;  /* 0x000000ff0800720c */ /* 0x001fda0003f05270 */
[----:B------:R-:W-:Y:S05]  /*0180*/  @P0 BRA `(.L_x_2) ;  /* 0x0000000000600947 */ /* 0x000fea0003800000 */
[----:B------:R-:W0:Y:S01]  /*0190*/  S2UR UR8, SR_CgaCtaId ;  /* 0x00000000000879c3 */ /* 0x000e220000008800 */
[----:B------:R-:W-:Y:S01]  /*01a0*/  UMOV UR4, 0x400 ;  /* 0x0000040000047882 */ /* 0x000fe20000000000 */
[----:B------:R-:W-:Y:S01]  /*01b0*/  UMOV UR5, 0x1 ;  /* 0x0000000100057882 */ /* 0x000fe20000000000 */
[----:B------:R-:W-:Y:S01]  /*01c0*/  UMOV UR6, 0x2 ;  /* 0x0000000200067882 */ /* 0x000fe20000000000 */
[----:B------:R-:W-:Y:S01]  /*01d0*/  ELECT P0, URZ, PT ;  /* 0x00000000003f782f */ /* 0x000fe20003800000 */
[----:B------:R-:W-:-:S04]  /*01e0*/  UIADD3 UR6, -UR6, 0x100000, URZ ;  /* 0x0010000006067890 */ /* 0x000fc8000fffe13f */
[----:B------:R-:W-:Y:S02]  /*01f0*/  USHF.L.U32 UR7, UR6, 0xb, URZ ;  /* 0x0000000b06077899 */ /* 0x000fe4000800063f */
[----:B------:R-:W-:Y:S02]  /*0200*/  USHF.L.U32 UR6, UR6, 0x1, URZ ;  /* 0x0000000106067899 */ /* 0x000fe4000800063f */
[----:B0-----:R-:W-:Y:S02]  /*0210*/  ULEA UR8, UR8, UR4, 0x18 ;  /* 0x0000000408087291 */ /* 0x001fe4000f8ec03f */
[----:B------:R-:W-:-:S04]  /*0220*/  UIADD3 UR4, -UR5, 0x100000, URZ ;  /* 0x0010000005047890 */ /* 0x000fc8000fffe13f */
[----:B------:R-:W-:Y:S02]  /*0230*/  USHF.L.U32 UR5, UR4, 0xb, URZ ;  /* 0x0000000b04057899 */ /* 0x000fe4000800063f */
[----:B------:R-:W-:Y:S01]  /*0240*/  USHF.L.U32 UR4, UR4, 0x1, URZ ;  /* 0x0000000104047899 */ /* 0x000fe2000800063f */
[----:B------:R-:W0:Y:S11]  /*0250*/  FENCE.VIEW.ASYNC.S ;  /* 0x00000000000073c6 */ /* 0x000e360000000000 */
[----:B0-----:R0:W1:Y:S01]  /*0260*/  SYNCS.EXCH.64 URZ, [UR8], UR4 ;  /* 0x00000004083f75b2 */ /* 0x0010620008000100 */
[----:B------:R0:W2:Y:S01]  /*0270*/  SYNCS.EXCH.64 URZ, [UR8+0x28], UR6 ;  /* 0x00002806083f75b2 */ /* 0x0000a20008000100 */
[----:B------:R0:W3:Y:S01]  /*0280*/  SYNCS.EXCH.64 URZ, [UR8+0x8], UR4 ;  /* 0x00000804083f75b2 */ /* 0x0000e20008000100 */
[----:B------:R0:W4:Y:S01]  /*0290*/  SYNCS.EXCH.64 URZ, [UR8+0x30], UR6 ;  /* 0x00003006083f75b2 */ /* 0x0001220008000100 */
[----:B------:R0:W0:Y:S01]  /*02a0*/  SYNCS.EXCH.64 URZ, [UR8+0x10], UR4 ;  /* 0x00001004083f75b2 */ /* 0x0000220008000100 */
[----:B------:R0:W0:Y:S01]  /*02b0*/  SYNCS.EXCH.64 URZ, [UR8+0x38], UR6 ;  /* 0x00003806083f75b2 */ /* 0x0000220008000100 */
[----:B------:R0:W0:Y:S01]  /*02c0*/  SYNCS.EXCH.64 URZ, [UR8+0x18], UR4 ;  /* 0x00001804083f75b2 */ /* 0x0000220008000100 */
[----:B------:R0:W0:Y:S01]  /*02d0*/  SYNCS.EXCH.64 URZ, [UR8+0x40], UR6 ;  /* 0x00004006083f75b2 */ /* 0x0000220008000100 */
[----:B------:R0:W0:Y:S01]  /*02e0*/  SYNCS.EXCH.64 URZ, [UR8+0x20], UR4 ;  /* 0x00002004083f75b2 */ /* 0x0000220008000100 */
[----:B------:R0:W0:Y:S01]  /*02f0*/  SYNCS.EXCH.64 URZ, [UR8+0x48], UR6 ;  /* 0x00004806083f75b2 */ /* 0x0000220008000100 */
[----:B------:R-:W-:Y:S01]  /*0300*/  NOP ;  /* 0x0000000000007918 */ /* 0x000fe20000000000 */
.L_x_2:
[----:B------:R-:W5:Y:S01]  /*0310*/  SHFL.IDX PT, R13, R2, RZ, 0x1f ;  /* 0x00001fff020d7589 */ /* 0x000f6200000e0000 */
[----:B------:R-:W1:Y:S01]  /*0320*/  S2UR UR12, SR_CTAID.X ;  /* 0x00000000000c79c3 */ /* 0x000e620000002500 */
[----:B------:R-:W-:Y:S02]  /*0330*/  LOP3.LUT R3, R3, 0xffffff80, RZ, 0xc0, !PT ;  /* 0xffffff8003037812 */ /* 0x000fe400078ec0ff */
[----:B------:R-:W-:Y:S01]  /*0340*/  ELECT P0, URZ, PT ;  /* 0x00000000003f782f */ /* 0x000fe20003800000 */
[----:B------:R2:W3:Y:S01]  /*0350*/  SHFL.IDX PT, R12, R2, RZ, 0x1f ;  /* 0x00001fff020c7589 */ /* 0x0004e200000e0000 */
[----:B------:R-:W-:Y:S01]  /*0360*/  ELECT P1, URZ, PT ;  /* 0x00000000003f782f */ /* 0x000fe20003820000 */
[----:B------:R-:W-:Y:S01]  /*0370*/  NOP ;  /* 0x0000000000007918 */ /* 0x000fe20000000000 */
[----:B------:R-:W-:Y:S01]  /*0380*/  IMAD.IADD R3, R4, 0x1, -R3 ;  /* 0x0000000104037824 */ /* 0x000fe200078e0a03 */
[----:B------:R-:W4:Y:S01]  /*0390*/  S2R R6, SR_CTAID.Y ;  /* 0x0000000000067919 */ /* 0x000f220000002600 */
[----:B0-----:R-:W-:Y:S01]  /*03a0*/  ULDC UR4, c[0x0][0x150] ;  /* 0x0000540000047ab9 */ /* 0x001fe20000000800 */
[----:B------:R-:W0:Y:S01]  /*03b0*/  LDC R14, c[0x0][0x144] ;  /* 0x00005100ff0e7b82 */ /* 0x000e220000000800 */
[----:B------:R-:W-:Y:S01]  /*03c0*/  UMOV UR11, 0x80 ;  /* 0x00000080000b7882 */ /* 0x000fe20000000000 */
[----:B------:R-:W-:Y:S01]  /*03d0*/  SHF.R.S32.HI R0, RZ, 0x1f, R3 ;  /* 0x0000001fff007819 */ /* 0x000fe20000011403 */
[----:B------:R-:W-:Y:S01]  /*03e0*/  NOP ;  /* 0x0000000000007918 */ /* 0x000fe20000000000 */
[C---:B------:R-:W-:Y:S01]  /*03f0*/  VIADD R35, R10.reuse, 0xffffffff ;  /* 0xffffffff0a237836 */ /* 0x040fe20000000000 */
[----:B------:R-:W-:Y:S01]  /*0400*/  ISETP.NE.AND P4, PT, R10, RZ, PT ;  /* 0x000000ff0a00720c */ /* 0x000fe20003f85270 */
[----:B------:R-:W-:Y:S01]  /*0410*/  IMAD.MOV.U32 R153, RZ, RZ, 0x1 ;  /* 0x00000001ff997424 */ /* 0x000fe200078e00ff */
[----:B------:R-:W-:Y:S01]  /*0420*/  LEA.HI R9, R0, R3, RZ, 0x3 ;  /* 0x0000000300097211 */ /* 0x000fe200078f18ff */
[----:B------:R-:W0:Y:S01]  /*0430*/  LDC R15, c[0x0][0x140] ;  /* 0x00005000ff0f7b82 */ /* 0x000e220000000800 */
[----:B------:R-:W-:-:S02]  /*0440*/  ISETP.GE.U32.AND P6, PT, R35, 0x2, PT ;  /* 0x000000022300780c */ /* 0x000fc40003fc6070 */
[--C-:B------:R-:W-:Y:S02]  /*0450*/  SHF.R.S32.HI R11, RZ, 0x3, R9.reuse ;  /* 0x00000003ff0b7819 */ /* 0x100fe40000011409 */
[----:B--2---:R-:W-:Y:S02]  /*0460*/  SHF.R.S32.HI R2, RZ, 0x1f, R9 ;  /* 0x0000001fff027819 */ /* 0x004fe40000011409 */
[----:B------:R-:W-:Y:S01]  /*0470*/  SHF.R.S32.HI R9, RZ, 0x1f, R8 ;  /* 0x0000001fff097819 */ /* 0x000fe20000011408 */
[----:B------:R-:W2:Y:S01]  /*0480*/  LDC R25, c[0x0][0x148] ;  /* 0x00005200ff197b82 */ /* 0x000ea20000000800 */
[----:B-----5:R-:W-:Y:S02]  /*0490*/  ISETP.NE.OR P0, PT, R13, RZ, !P0 ;  /* 0x000000ff0d00720c */ /* 0x020fe40004705670 */
[----:B-1----:R-:W-:Y:S02]  /*04a0*/  I2FP.F32.U32 R13, UR12 ;  /* 0x0000000c000d7c45 */ /* 0x002fe40008201000 */
[----:B------:R-:W-:-:S02]  /*04b0*/  LEA.HI R2, R2, R11, RZ, 0x2 ;  /* 0x0000000b02027211 */ /* 0x000fc400078f10ff */
[----:B------:R-:W-:Y:S01]  /*04c0*/  LEA.HI R9, R9, R8, RZ, 0x2 ;  /* 0x0000000809097211 */ /* 0x000fe200078f10ff */
[----:B------:R-:W-:Y:S01]  /*04d0*/  FMUL R13, R13, UR4 ;  /* 0x000000040d0d7c20 */ /* 0x000fe20008400000 */
[----:B---3--:R-:W-:Y:S01]  /*04e0*/  ISETP.NE.OR P1, PT, R12, RZ, !P1 ;  /* 0x000000ff0c00720c */ /* 0x008fe20004f25670 */
[----:B------:R-:W-:Y:S01]  /*04f0*/  ULDC UR4, c[0x0][0x154] ;  /* 0x0000550000047ab9 */ /* 0x000fe20000000800 */
[----:B------:R-:W-:Y:S02]  /*0500*/  LOP3.LUT R12, R2, 0xfffffffc, RZ, 0xc0, !PT ;  /* 0xfffffffc020c7812 */ /* 0x000fe400078ec0ff */
[----:B------:R-:W-:Y:S01]  /*0510*/  LOP3.LUT R9, R9, 0x3ffffffc, RZ, 0xc0, !PT ;  /* 0x3ffffffc09097812 */ /* 0x000fe200078ec0ff */
[----:B------:R-:W1:Y:S01]  /*0520*/  F2I.U32.TRUNC.NTZ R13, R13 ;  /* 0x0000000d000d7305 */ /* 0x000e62000020f000 */
[----:B------:R-:W-:Y:S01]  /*0530*/  SHF.R.S32.HI R2, RZ, 0x1f, R5 ;  /* 0x0000001fff027819 */ /* 0x000fe20000011405 */
[----:B------:R-:W-:Y:S01]  /*0540*/  IMAD.IADD R12, R11, 0x1, -R12 ;  /* 0x000000010b0c7824 */ /* 0x000fe200078e0a0c */
[----:B------:R-:W-:Y:S01]  /*0550*/  VOTEU.ALL UP1, P0 ;  /* 0x00000000003f7886 */ /* 0x000fe20000020000 */
[----:B------:R-:W-:Y:S01]  /*0560*/  IMAD.IADD R9, R8, 0x1, -R9 ;  /* 0x0000000108097824 */ /* 0x000fe200078e0a09 */
[----:B------:R-:W-:Y:S01]  /*0570*/  LEA.HI R2, R2, R5, RZ, 0x2 ;  /* 0x0000000502027211 */ /* 0x000fe200078f10ff */
[----:B------:R-:W-:Y:S01]  /*0580*/  VOTEU.ALL UP0, P0 ;  /* 0x00000000003f7886 */ /* 0x000fe20000000000 */
[----:B----4-:R-:W-:Y:S01]  /*0590*/  I2FP.F32.U32 R8, R6 ;  /* 0x0000000600087245 */ /* 0x010fe20000201000 */
[----:B------:R-:W-:Y:S01]  /*05a0*/  IMAD R9, R9, 0x4, R12 ;  /* 0x0000000409097824 */ /* 0x000fe200078e020c */
[----:B------:R-:W-:Y:S01]  /*05b0*/  LOP3.LUT R2, R2, 0xfffffffc, RZ, 0xc0, !PT ;  /* 0xfffffffc02027812 */ /* 0x000fe200078ec0ff */
[----:B------:R-:W-:Y:S01]  /*05c0*/  VOTEU.ALL UP2, P1 ;  /* 0x00000000003f7886 */ /* 0x000fe20000840000 */
[----:B------:R-:W3:Y:S01]  /*05d0*/  @!UP1 S2UR UR7, SR_CgaCtaId ;  /* 0x00000000000799c3 */ /* 0x000ee20000008800 */
[----:B------:R-:W-:Y:S01]  /*05e0*/  FMUL R8, R8, UR4 ;  /* 0x0000000408087c20 */ /* 0x000fe20008400000 */
[----:B------:R-:W-:Y:S01]  /*05f0*/  IMAD.SHL.U32 R152, R9, 0x4, RZ ;  /* 0x0000000409987824 */ /* 0x000fe200078e00ff */
[----:B------:R-:W-:Y:S01]  /*0600*/  UMOV UR4, 0x20 ;  /* 0x0000002000047882 */ /* 0x000fe20000000000 */
[----:B------:R-:W-:Y:S01]  /*0610*/  IMAD.IADD R5, R5, 0x1, -R2 ;  /* 0x0000000105057824 */ /* 0x000fe200078e0a02 */
[----:B------:R-:W-:Y:S01]  /*0620*/  LEA.HI R2, R9, R9, RZ, 0x1 ;  /* 0x0000000909027211 */ /* 0x000fe200078f08ff */
[----:B-1----:R-:W-:Y:S01]  /*0630*/  IMAD.MOV R13, RZ, RZ, -R13 ;  /* 0x000000ffff0d7224 */ /* 0x002fe200078e0a0d */
[----:B------:R-:W1:Y:S01]  /*0640*/  F2I.U32.TRUNC.NTZ R8, R8 ;  /* 0x0000000800087305 */ /* 0x000e62000020f000 */
[----:B------:R-:W4:Y:S01]  /*0650*/  @!UP2 S2UR UR10, SR_CgaCtaId ;  /* 0x00000000000aa9c3 */ /* 0x000f220000008800 */
[----:B------:R-:W-:Y:S01]  /*0660*/  LOP3.LUT R2, R2, 0xfffffffe, RZ, 0xc0, !PT ;  /* 0xfffffffe02027812 */ /* 0x000fe200078ec0ff */
[----:B0-----:R-:W-:Y:S01]  /*0670*/  IMAD R21, R14, R13, UR12 ;  /* 0x0000000c0e157e24 */ /* 0x001fe2000f8e020d */
[----:B------:R-:W-:Y:S01]  /*0680*/  @!UP1 UMOV UR6, 0x400 ;  /* 0x0000040000069882 */ /* 0x000fe20000000000 */
[----:B------:R-:W-:-:S04]  /*0690*/  @!UP1 UIADD3 UR4, -UR4, 0x100000, URZ ;  /* 0x0010000004049890 */ /* 0x000fc8000fffe13f */
[----:B------:R-:W-:Y:S02]  /*06a0*/  @!UP1 USHF.L.U32 UR5, UR4, 0xb, URZ ;  /* 0x0000000b04059899 */ /* 0x000fe4000800063f */
[----:B------:R-:W-:Y:S01]  /*06b0*/  @!UP1 USHF.L.U32 UR4, UR4, 0x1, URZ ;  /* 0x0000000104049899 */ /* 0x000fe2000800063f */
[C---:B------:R-:W-:Y:S01]  /*06c0*/  LOP3.LUT R152, R9.reuse, 0xc, R152, 0x78, !PT ;  /* 0x0000000c09987812 */ /* 0x040fe200078e7898 */
[----:B------:R-:W-:Y:S01]  /*06d0*/  IMAD.IADD R2, R9, 0x1, -R2 ;  /* 0x0000000109027824 */ /* 0x000fe200078e0a02 */
[----:B------:R-:W-:Y:S01]  /*06e0*/  @!UP2 UMOV UR9, 0x400 ;  /* 0x000004000009a882 */ /* 0x000fe20000000000 */
[----:B------:R-:W-:Y:S01]  /*06f0*/  VOTEU.ALL UP3, P1 ;  /* 0x00000000003f7886 */ /* 0x000fe20000860000 */
[----:B------:R-:W-:Y:S01]  /*0700*/  VOTEU.ALL UP4, P1 ;  /* 0x00000000003f7886 */ /* 0x000fe20000880000 */
[----:B------:R-:W-:Y:S01]  /*0710*/  VOTEU.ALL UP5, P1 ;  /* 0x00000000003f7886 */ /* 0x000fe200008a0000 */
[----:B------:R-:W-:Y:S01]  /*0720*/  ISETP.NE.AND P3, PT, R2, R21, PT ;  /* 0x000000150200720c */ /* 0x000fe20003f65270 */
[----:B------:R0:W0:Y:S01]  /*0730*/  SHFL.IDX PT, R14, R7, RZ, 0x1f ;  /* 0x00001fff070e7589 */ /* 0x00002200000e0000 */
[----:B------:R-:W-:Y:S01]  /*0740*/  ISETP.EQ.U32.AND P2, PT, R15, 0x1, PT ;  /* 0x000000010f00780c */ /* 0x000fe20003f42070 */
[----:B-1----:R-:W-:Y:S01]  /*0750*/  IMAD.MOV R20, RZ, RZ, -R8 ;  /* 0x000000ffff147224 */ /* 0x002fe200078e0a08 */
[----:B---3--:R-:W-:-:S02]  /*0760*/  @!UP1 ULEA UR8, UR7, UR6, 0x18 ;  /* 0x0000000607089291 */ /* 0x008fc4000f8ec03f */
[----:B------:R-:W-:-:S04]  /*0770*/  @!UP2 UIADD3 UR6, -UR11, 0x100000, URZ ;  /* 0x001000000b06a890 */ /* 0x000fc8000fffe13f */
[----:B------:R-:W-:Y:S02]  /*0780*/  @!UP2 USHF.L.U32 UR7, UR6, 0xb, URZ ;  /* 0x0000000b0607a899 */ /* 0x000fe4000800063f */
[----:B------:R-:W-:Y:S01]  /*0790*/  @!UP2 USHF.L.U32 UR6, UR6, 0x1, URZ ;  /* 0x000000010606a899 */ /* 0x000fe2000800063f */
[----:B--2---:R-:W-:Y:S01]  /*07a0*/  IMAD R9, R25, R20, R6 ;  /* 0x0000001419097224 */ /* 0x004fe200078e0206 */
[----:B------:R-:W-:Y:S01]  /*07b0*/  VOTEU.ALL UP1, P0 ;  /* 0x00000000003f7886 */ /* 0x000fe20000020000 */
[----:B------:R-:W-:Y:S01]  /*07c0*/  LOP3.LUT P0, RZ, R3, 0x7, RZ, 0xc0, !PT ;  /* 0x0000000703ff7812 */ /* 0x000fe2000780c0ff */
[----:B----4-:R-:W-:Y:S01]  /*07d0*/  @!UP2 ULEA UR9, UR10, UR9, 0x18 ;  /* 0x000000090a09a291 */ /* 0x010fe2000f8ec03f */
[----:B------:R-:W-:Y:S01]  /*07e0*/  @P3 LEA.HI R2, R152, R152, RZ, 0x1 ;  /* 0x0000009898023211 */ /* 0x000fe200078f08ff */
[----:B------:R-:W-:Y:S01]  /*07f0*/  VOTEU.ALL UP2, P1 ;  /* 0x00000000003f7886 */ /* 0x000fe20000840000 */
[----:B------:R-:W-:Y:S01]  /*0800*/  ISETP.NE.AND P1, PT, R5, 0x3, PT ;  /* 0x000000030500780c */ /* 0x000fe20003f25270 */
[----:B------:R-:W1:Y:S02]  /*0810*/  FENCE.VIEW.ASYNC.S ;  /* 0x00000000000073c6 */ /* 0x000e640000000000 */
[----:B-1----:R1:W2:Y:S01]  /*0820*/  @!UP0 SYNCS.EXCH.64 URZ, [UR8+0x80], UR4 ;  /* 0x00008004083f85b2 */ /* 0x0022a20008000100 */
[----:B------:R-:W-:-:S02]  /*0830*/  @P3 SHF.R.S32.HI R2, RZ, 0x1, R2 ;  /* 0x00000001ff023819 */ /* 0x000fc40000011402 */
[----:B------:R-:W-:Y:S02]  /*0840*/  ISETP.EQ.OR P1, PT, R5, RZ, !P1 ;  /* 0x000000ff0500720c */ /* 0x000fe40004f22670 */
[----:B------:R-:W-:Y:S02]  /*0850*/  @P3 ISETP.NE.AND P5, PT, R2, R9, PT ;  /* 0x000000090200320c */ /* 0x000fe40003fa5270 */
[----:B------:R-:W-:Y:S02]  /*0860*/  ISETP.LT.U32.AND P0, PT, R152, 0x2, !P0 ;  /* 0x000000029800780c */ /* 0x000fe40004701070 */
[----:B------:R-:W-:Y:S02]  /*0870*/  ISETP.EQ.AND P1, PT, R10, RZ, P1 ;  /* 0x000000ff0a00720c */ /* 0x000fe40000f22270 */
[----:B------:R-:W-:Y:S02]  /*0880*/  SEL R2, RZ, 0x1, !P0 ;  /* 0x00000001ff027807 */ /* 0x000fe40004000000 */
[----:B------:R-:W-:-:S02]  /*0890*/  @P3 SEL R153, RZ, 0x1, P5 ;  /* 0x00000001ff993807 */ /* 0x000fc40002800000 */
[----:B------:R-:W-:Y:S01]  /*08a0*/  SEL R16, RZ, 0x1, !P1 ;  /* 0x00000001ff107807 */ /* 0x000fe20004800000 */
[----:B------:R1:W3:Y:S01]  /*08b0*/  @!UP1 SYNCS.EXCH.64 URZ, [UR8+0x88], UR4 ;  /* 0x00008804083f95b2 */ /* 0x0002e20008000100 */
[----:B------:R-:W-:Y:S01]  /*08c0*/  NOP ;  /* 0x0000000000007918 */ /* 0x000fe20000000000 */
[----:B------:R-:W-:Y:S02]  /*08d0*/  LOP3.LUT R153, R153, R2, RZ, 0xc0, !PT ;  /* 0x0000000299997212 */ /* 0x000fe400078ec0ff */
[----:B------:R-:W-:Y:S01]  /*08e0*/  SEL R16, R16, 0x2, P6 ;  /* 0x0000000210107807 */ /* 0x000fe20003000000 */
[----:B------:R1:W4:Y:S01]  /*08f0*/  @!UP2 SYNCS.EXCH.64 URZ, [UR9+0x60], UR6 ;  /* 0x00006006093fa5b2 */ /* 0x0003220008000100 */
[----:B------:R1:W0:Y:S01]  /*0900*/  @!UP3 SYNCS.EXCH.64 URZ, [UR9+0x68], UR6 ;  /* 0x00006806093fb5b2 */ /* 0x0002220008000100 */
[----:B------:R1:W0:Y:S01]  /*0910*/  @!UP4 SYNCS.EXCH.64 URZ, [UR9+0x70], UR6 ;  /* 0x00007006093fc5b2 */ /* 0x0002220008000100 */
[----:B------:R1:W0:Y:S01]  /*0920*/  @!UP5 SYNCS.EXCH.64 URZ, [UR9+0x78], UR6 ;  /* 0x00007806093fd5b2 */ /* 0x0002220008000100 */
[----:B------:R-:W-:Y:S01]  /*0930*/  NOP ;  /* 0x0000000000007918 */ /* 0x000fe20000000000 */
[----:B-12---:R-:W-:Y:S05]  /*0940*/  @!P2 BRA `(.L_x_3) ;  /* 0x000000000008a947 */ /* 0x006fea0003800000 */
[----:B0--34-:R-:W-:Y:S01]  /*0950*/  UCGABAR_ARV ;  /* 0x00000000000079c7 */ /* 0x019fe20008000000 */
[----:B------:R-:W-:Y:S05]  /*0960*/  BRA `(.L_x_4) ;  /* 0x0000000000047947 */ /* 0x000fea0003800000 */
.L_x_3:
[----:B0--34-:R-:W-:Y:S01]  /*0970*/  NOP ;  /* 0x0000000000007918 */ /* 0x019fe20000000000 */
.L_x_4:
[----:B------:R-:W-:Y:S01]  /*0980*/  ULDC.64 UR4, c[0x0][0x598] ;  /* 0x0001660000047ab9 */ /* 0x000fe20000000a00 */
[----:B------:R-:W-:Y:S01]  /*0990*/  ULDC.64 UR36, c[0x0][0x208] ;  /* 0x0000820000247ab9 */ /* 0x000fe20000000a00 */
[----:B------:R-:W-:-:S04]  /*09a0*/  ISETP.NE.U32.AND P0, PT, RZ, UR4, PT ;  /* 0x00000004ff007c0c */ /* 0x000fc8000bf05070 */
[----:B------:R-:W-:-:S13]  /*09b0*/  ISETP.NE.AND.EX P0, PT, RZ, UR5, PT, P0 ;  /* 0x00000005ff007c0c */ /* 0x000fda000bf05300 */
[----:B------:R-:W-:Y:S05]  /*09c0*/  @!P0 BRA `(.L_x_5) ;  /* 0x00000000001c8947 */ /* 0x000fea0003800000 */
[----:B------:R-:W0:Y:S02]  /*09d0*/  LDC.64 R8, c[0x0][0x598] ;  /* 0x00016600ff087b82 */ /* 0x000e240000000a00 */
[----:B0-----:R-:W2:Y:S02]  /*09e0*/  LDG.E.64 R8, desc[UR36][R8.64] ;  /* 0x0000002408087981 */ /* 0x001ea4000c1e1b00 */
[----:B--2---:R-:W-:-:S04]  /*09f0*/  ISETP.NE.U32.AND P0, PT, R8, RZ, PT ;  /* 0x000000ff0800720c */ /* 0x004fc80003f05070 */
[----:B------:R-:W-:-:S13]  /*0a00*/  ISETP.NE.AND.EX P0, PT, R9, RZ, PT, P0 ;  /* 0x000000ff0900720c */ /* 0x000fda0003f05300 */
[----:B------:R-:W-:Y:S05]  /*0a10*/  @!P0 BRA `(.L_x_5) ;  /* 0x0000000000088947 */ /* 0x000fea0003800000 */
[----:B------:R0:W5:Y:S01]  /*0a20*/  LD.E R154, desc[UR36][R8.64] ;  /* 0x00000024089a7980 */ /* 0x000162000c101900 */
[----:B------:R-:W-:Y:S05]  /*0a30*/  BRA `(.L_x_6) ;  /* 0x0000000000247947 */ /* 0x000fea0003800000 */
.L_x_5:
[----:B------:R-:W-:Y:S02]  /*0a40*/  ULDC.64 UR4, c[0x0][0x588] ;  /* 0x0001620000047ab9 */ /* 0x000fe40000000a00 */
[----:B------:R-:W-:-:S04]  /*0a50*/  ISETP.NE.U32.AND P0, PT, RZ, UR4, PT ;  /* 0x00000004ff007c0c */ /* 0x000fc8000bf05070 */
[----:B------:R-:W-:-:S13]  /*0a60*/  ISETP.NE.AND.EX P0, PT, RZ, UR5, PT, P0 ;  /* 0x00000005ff007c0c */ /* 0x000fda000bf05300 */
[----:B------:R-:W-:Y:S05]  /*0a70*/  @!P0 BRA `(.L_x_7) ;  /* 0x00000000000c8947 */ /* 0x000fea0003800000 */
[----:B------:R-:W0:Y:S02]  /*0a80*/  LDC.64 R154, c[0x0][0x588] ;  /* 0x00016200ff9a7b82 */ /* 0x000e240000000a00 */
[----:B0-----:R1:W5:Y:S01]  /*0a90*/  LDG.E R154, desc[UR36][R154.64] ;  /* 0x000000249a9a7981 */ /* 0x001362000c1e1900 */
[----:B------:R-:W-:Y:S05]  /*0aa0*/  BRA `(.L_x_6) ;  /* 0x0000000000087947 */ /* 0x000fea0003800000 */
.L_x_7:
[----:B------:R-:W-:Y:S02]  /*0ab0*/  ULDC UR4, c[0x0][0x580] ;  /* 0x0001600000047ab9 */ /* 0x000fe40000000800 */
[----:B------:R-:W-:-:S07]  /*0ac0*/  IMAD.U32 R154, RZ, RZ, UR4 ;  /* 0x00000004ff9a7e24 */ /* 0x000fce000f8e00ff */
.L_x_6:
[----:B------:R-:W-:Y:S02]  /*0ad0*/  ULDC.64 UR4, c[0x0][0x5a0] ;  /* 0x0001680000047ab9 */ /* 0x000fe40000000a00 */
[----:B------:R-:W-:-:S04]  /*0ae0*/  ISETP.NE.U32.AND P0, PT, RZ, UR4, PT ;  /* 0x00000004ff007c0c */ /* 0x000fc8000bf05070 */
[----:B------:R-:W-:-:S13]  /*0af0*/  ISETP.NE.AND.EX P0, PT, RZ, UR5, PT, P0 ;  /* 0x00000005ff007c0c */ /* 0x000fda000bf05300 */
[----:B------:R-:W-:Y:S05]  /*0b00*/  @!P0 BRA `(.L_x_8) ;  /* 0x00000000001c8947 */ /* 0x000fea0003800000 */
[----:B0-----:R-:W0:Y:S02]  /*0b10*/  LDC.64 R8, c[0x0][0x5a0] ;  /* 0x00016800ff087b82 */ /* 0x001e240000000a00 */
[----:B0-----:R-:W2:Y:S02]  /*0b20*/  LDG.E.64 R8, desc[UR36][R8.64] ;  /* 0x0000002408087981 */ /* 0x001ea4000c1e1b00 */
[----:B--2---:R-:W-:-:S04]  /*0b30*/  ISETP.NE.U32.AND P0, PT, R8, RZ, PT ;  /* 0x000000ff0800720c */ /* 0x004fc80003f05070 */
[----:B------:R-:W-:-:S13]  /*0b40*/  ISETP.NE.AND.EX P0, PT, R9, RZ, PT, P0 ;  /* 0x000000ff0900720c */ /* 0x000fda0003f05300 */
[----:B------:R-:W-:Y:S05]  /*0b50*/  @!P0 BRA `(.L_x_8) ;  /* 0x0000000000088947 */ /* 0x000fea0003800000 */
[----:B-1----:R0:W5:Y:S01]  /*0b60*/  LD.E R155, desc[UR36][R8.64] ;  /* 0x00000024089b7980 */ /* 0x002162000c101900 */
[----:B------:R-:W-:Y:S05]  /*0b70*/  BRA `(.L_x_9) ;  /* 0x0000000000247947 */ /* 0x000fea0003800000 */
.L_x_8:
[----:B------:R-:W-:Y:S02]  /*0b80*/  ULDC.64 UR4, c[0x0][0x590] ;  /* 0x0001640000047ab9 */ /* 0x000fe40000000a00 */
[----:B------:R-:W-:-:S04]  /*0b90*/  ISETP.NE.U32.AND P0, PT, RZ, UR4, PT ;  /* 0x00000004ff007c0c */ /* 0x000fc8000bf05070 */
[----:B------:R-:W-:-:S13]  /*0ba0*/  ISETP.NE.AND.EX P0, PT, RZ, UR5, PT, P0 ;  /* 0x00000005ff007c0c */ /* 0x000fda000bf05300 */
[----:B------:R-:W-:Y:S05]  /*0bb0*/  @!P0 BRA `(.L_x_10) ;  /* 0x00000000000c8947 */ /* 0x000fea0003800000 */
[----:B0-----:R-:W1:Y:S02]  /*0bc0*/  LDC.64 R8, c[0x0][0x590] ;  /* 0x00016400ff087b82 */ /* 0x001e640000000a00 */
[----:B-1----:R1:W5:Y:S01]  /*0bd0*/  LDG.E R155, desc[UR36][R8.64] ;  /* 0x00000024089b7981 */ /* 0x002362000c1e1900 */
[----:B------:R-:W-:Y:S05]  /*0be0*/  BRA `(.L_x_9) ;  /* 0x0000000000087947 */ /* 0x000fea0003800000 */
.L_x_10:
[----:B------:R-:W-:Y:S02]  /*0bf0*/  ULDC UR4, c[0x0][0x584] ;  /* 0x0001610000047ab9 */ /* 0x000fe40000000800 */
[----:B-1----:R-:W-:-:S07]  /*0c00*/  IMAD.U32 R155, RZ, RZ, UR4 ;  /* 0x00000004ff9b7e24 */ /* 0x002fce000f8e00ff */
.L_x_9:
[----:B------:R-:W2:Y:S01]  /*0c10*/  LDC R2, c[0x0][0x65c] ;  /* 0x00019700ff027b82 */ /* 0x000ea20000000800 */
[----:B------:R-:W-:Y:S01]  /*0c20*/  ULDC UR6, c[0x0][0x28c] ;  /* 0x0000a30000067ab9 */ /* 0x000fe20000000800 */
[----:B------:R-:W-:Y:S01]  /*0c30*/  ISETP.NE.AND P0, PT, R10, 0x2, PT ;  /* 0x000000020a00780c */ /* 0x000fe20003f05270 */
[----:B------:R-:W-:Y:S01]  /*0c40*/  UIADD3 UR6, UR6, 0x3f, URZ ;  /* 0x0000003f06067890 */ /* 0x000fe2000fffe03f */
[----:B01----:R-:W-:Y:S01]  /*0c50*/  IMAD.U32 R8, RZ, RZ, UR12 ;  /* 0x0000000cff087e24 */ /* 0x003fe2000f8e00ff */
[----:B------:R-:W-:Y:S01]  /*0c60*/  UMOV UR38, URZ ;  /* 0x0000003f00267c82 */ /* 0x000fe20008000000 */
[----:B------:R-:W-:Y:S01]  /*0c70*/  IMAD.MOV.U32 R9, RZ, RZ, RZ ;  /* 0x000000ffff097224 */ /* 0x000fe200078e00ff */
[----:B------:R-:W-:Y:S01]  /*0c80*/  USHF.R.S32.HI UR7, URZ, 0x1f, UR6 ;  /* 0x0000001f3f077899 */ /* 0x000fe20008011406 */
[----:B------:R-:W-:Y:S01]  /*0c90*/  UMOV UR39, URZ ;  /* 0x0000003f00277c82 */ /* 0x000fe20008000000 */
[----:B------:R-:W-:Y:S02]  /*0ca0*/  ULDC.64 UR8, c[0x0][0x650] ;  /* 0x0001940000087ab9 */ /* 0x000fe40000000a00 */
[----:B------:R-:W-:-:S04]  /*0cb0*/  ULEA.HI UR7, UR7, UR6, URZ, 0x6 ;  /* 0x0000000607077291 */ /* 0x000fc8000f8f303f */
[----:B------:R-:W-:Y:S01]  /*0cc0*/  USHF.R.S32.HI UR40, URZ, 0x6, UR7 ;  /* 0x000000063f287899 */ /* 0x000fe20008011407 */
[----:B--2---:R-:W-:-:S13]  /*0cd0*/  ISETP.NE.AND P1, PT, R2, 0x1, PT ;  /* 0x000000010200780c */ /* 0x004fda0003f25270 */
[----:B------:R-:W0:Y:S01]  /*0ce0*/  @P1 LDC R19, c[0x0][0x10] ;  /* 0x00000400ff131b82 */ /* 0x000e220000000800 */
[----:B------:R-:W-:Y:S02]  /*0cf0*/  @P1 IMAD.MOV.U32 R7, RZ, RZ, RZ ;  /* 0x000000ffff071224 */ /* 0x000fe400078e00ff */
[----:B------:R-:W-:-:S05]  /*0d00*/  @P1 IMAD.MOV.U32 R17, RZ, RZ, RZ ;  /* 0x000000ffff111224 */ /* 0x000fca00078e00ff */
[----:B------:R-:W1:Y:S01]  /*0d10*/  @!P1 LDC R11, c[0x0][0xc] ;  /* 0x00000300ff0b9b82 */ /* 0x000e620000000800 */
[----:B------:R-:W-:Y:S01]  /*0d20*/  ULDC UR4, c[0x0][0xc] ;  /* 0x0000030000047ab9 */ /* 0x000fe20000000800 */
[----:B------:R-:W-:Y:S02]  /*0d30*/  ULDC UR5, c[0x0][0x10] ;  /* 0x0000040000057ab9 */ /* 0x000fe40000000800 */
[----:B------:R-:W-:-:S04]  /*0d40*/  UIMAD.WIDE.U32 UR4, UR4, UR5, URZ ;  /* 0x00000005040472a5 */ /* 0x000fc8000f8e003f */
[----:B------:R-:W2:Y:S01]  /*0d50*/  LDC R2, c[0x0][0x14] ;  /* 0x00000500ff027b82 */ /* 0x000ea20000000800 */
[----:B0-----:R-:W-:-:S04]  /*0d60*/  @P1 IMAD.WIDE.U32 R18, R19, UR12, R6 ;  /* 0x0000000c13121c25 */ /* 0x001fc8000f8e0006 */
[----:B------:R-:W-:Y:S02]  /*0d70*/  @P1 IMAD.IADD R17, R19, 0x1, R17 ;  /* 0x0000000113111824 */ /* 0x000fe400078e0211 */
[----:B-1----:R-:W-:-:S04]  /*0d80*/  @!P1 IMAD.WIDE.U32 R8, R6, R11, R8 ;  /* 0x0000000b06089225 */ /* 0x002fc800078e0008 */
[----:B------:R-:W-:Y:S02]  /*0d90*/  @!P1 IMAD.MOV.U32 R18, RZ, RZ, R8 ;  /* 0x000000ffff129224 */ /* 0x000fe400078e0008 */
[----:B------:R-:W-:Y:S02]  /*0da0*/  @!P1 IMAD.MOV.U32 R17, RZ, RZ, R9 ;  /* 0x000000ffff119224 */ /* 0x000fe400078e0009 */
[----:B--2---:R-:W-:-:S04]  /*0db0*/  IMAD.WIDE.U32 R12, R2, UR4, RZ ;  /* 0x00000004020c7c25 */ /* 0x004fc8000f8e00ff */
[----:B------:R-:W-:Y:S01]  /*0dc0*/  IMAD R23, R2, UR5, RZ ;  /* 0x0000000502177c24 */ /* 0x000fe2000f8e02ff */
[----:B------:R0:W-:Y:S03]  /*0dd0*/  STL.64 [R1], R12 ;  /* 0x0000000c01007387 */ /* 0x0001e60000100a00 */
[----:B------:R-:W-:Y:S01]  /*0de0*/  IMAD.IADD R23, R13, 0x1, R23 ;  /* 0x000000010d177824 */ /* 0x000fe200078e0217 */
[----:B------:R-:W-:Y:S06]  /*0df0*/  @P0 BRA `(.L_x_11) ;  /* 0x0000000000200947 */ /* 0x000fec0003800000 */
[----:B------:R-:W-:Y:S01]  /*0e00*/  UISETP.GE.U32.AND UP0, UPT, UR40, 0x5, UPT ;  /* 0x000000052800788c */ /* 0x000fe2000bf06070 */
[----:B------:R-:W-:Y:S01]  /*0e10*/  IADD3 R18, P0, R18, R12, RZ ;  /* 0x0000000c12127210 */ /* 0x000fe20007f1e0ff */
[----:B------:R-:W-:Y:S01]  /*0e20*/  UIMAD.WIDE.U32 UR4, UR40, -0x33333333, URZ ;  /* 0xcccccccd280478a5 */ /* 0x000fe2000f8e003f */
[----:B------:R-:W-:-:S03]  /*0e30*/  UMOV UR39, URZ ;  /* 0x0000003f00277c82 */ /* 0x000fc60008000000 */
[----:B------:R-:W-:Y:S01]  /*0e40*/  USHF.R.U32.HI UR4, URZ, 0x2, UR5 ;  /* 0x000000023f047899 */ /* 0x000fe20008011605 */
[----:B------:R-:W-:-:S03]  /*0e50*/  IMAD.X R17, R23, 0x1, R17, P0 ;  /* 0x0000000117117824 */ /* 0x000fc600000e0611 */
[----:B------:R-:W-:Y:S02]  /*0e60*/  UIMAD UR38, UR4, -0x5, UR40 ;  /* 0xfffffffb042678a4 */ /* 0x000fe4000f8e0228 */
[----:B------:R-:W-:-:S12]  /*0e70*/  @UP0 ULOP3.LUT UR39, UR4, 0x1, URZ, 0xc0, !UPT ;  /* 0x0000000104270892 */ /* 0x000fd8000f8ec03f */
.L_x_11:
[----:B------:R-:W-:Y:S01]  /*0e80*/  ISETP.GE.U32.AND P0, PT, R18, UR8, PT ;  /* 0x0000000812007c0c */ /* 0x000fe2000bf06070 */
[----:B------:R-:W-:Y:S01]  /*0e90*/  IMAD.MOV.U32 R19, RZ, RZ, -0x1 ;  /* 0xffffffffff137424 */ /* 0x000fe200078e00ff */
[----:B------:R-:W-:Y:S01]  /*0ea0*/  PRMT R8, RZ, 0x7610, R8 ;  /* 0x00007610ff087816 */ /* 0x000fe20000000008 */
[----:B------:R-:W-:Y:S01]  /*0eb0*/  IMAD.MOV.U32 R22, RZ, RZ, -0x1 ;  /* 0xffffffffff167424 */ /* 0x000fe200078e00ff */
[----:B------:R-:W-:Y:S01]  /*0ec0*/  ISETP.GE.U32.AND.EX P0, PT, R17, UR9, PT, P0 ;  /* 0x0000000911007c0c */ /* 0x000fe2000bf06100 */
[----:B------:R-:W-:-:S12]  /*0ed0*/  IMAD.MOV.U32 R2, RZ, RZ, -0x1 ;  /* 0xffffffffff027424 */ /* 0x000fd800078e00ff */
[----:B------:R-:W-:Y:S05]  /*0ee0*/  @P0 BRA `(.L_x_12) ;  /* 0x00000004002c0947 */ /* 0x000fea0003800000 */
[----:B------:R-:W1:Y:S01]  /*0ef0*/  LDC.64 R26, c[0x0][0x628] ;  /* 0x00018a00ff1a7b82 */ /* 0x000e620000000a00 */
[----:B------:R-:W-:Y:S02]  /*0f00*/  IMAD.MOV.U32 R8, RZ, RZ, R18 ;  /* 0x000000ffff087224 */ /* 0x000fe400078e0012 */
[----:B------:R-:W-:-:S05]  /*0f10*/  IMAD.MOV.U32 R9, RZ, RZ, R17 ;  /* 0x000000ffff097224 */ /* 0x000fca00078e0011 */
[----:B------:R-:W2:Y:S08]  /*0f20*/  LDC R2, c[0x0][0x630] ;  /* 0x00018c00ff027b82 */ /* 0x000eb00000000800 */
[----:B------:R-:W3:Y:S01]  /*0f30*/  LDC.64 R28, c[0x0][0x620] ;  /* 0x00018800ff1c7b82 */ /* 0x000ee20000000a00 */
[----:B-1----:R-:W-:-:S04]  /*0f40*/  ISETP.NE.U32.AND P0, PT, R26, RZ, PT ;  /* 0x000000ff1a00720c */ /* 0x002fc80003f05070 */
[----:B------:R-:W-:-:S13]  /*0f50*/  ISETP.NE.AND.EX P0, PT, R27, RZ, PT, P0 ;  /* 0x000000ff1b00720c */ /* 0x000fda0003f05300 */
[----:B--23--:R-:W-:Y:S05]  /*0f60*/  @!P0 BRA `(.L_x_13) ;  /* 0x0000000000288947 */ /* 0x00cfea0003800000 */
[----:B0-----:R-:W0:Y:S02]  /*0f70*/  LDC R13, c[0x0][0x634] ;  /* 0x00018d00ff0d7b82 */ /* 0x001e240000000800 */
[----:B0-----:R-:W-:-:S05]  /*0f80*/  IADD3 R13, P0, R18, R13, RZ ;  /* 0x0000000d120d7210 */ /* 0x001fca0007f1e0ff */
[----:B------:R-:W-:-:S04]  /*0f90*/  IMAD.X R15, RZ, RZ, R17, P0 ;  /* 0x000000ffff0f7224 */ /* 0x000fc800000e0611 */
[----:B------:R-:W-:-:S04]  /*0fa0*/  IMAD.WIDE.U32 R8, R15, R26, RZ ;  /* 0x0000001a0f087225 */ /* 0x000fc800078e00ff */
[----:B------:R-:W-:-:S04]  /*0fb0*/  IMAD.WIDE.U32 R10, P0, R13, R27, R8 ;  /* 0x0000001b0d0a7225 */ /* 0x000fc80007800008 */
[----:B------:R-:W-:-:S04]  /*0fc0*/  IMAD.WIDE.U32 R8, R13, R26, RZ ;  /* 0x0000001a0d087225 */ /* 0x000fc800078e00ff */
[----:B------:R-:W-:Y:S01]  /*0fd0*/  IMAD.X R13, RZ, RZ, RZ, P0 ;  /* 0x000000ffff0d7224 */ /* 0x000fe200000e06ff */
[----:B------:R-:W-:Y:S01]  /*0fe0*/  IADD3 RZ, P0, R9, R10, RZ ;  /* 0x0000000a09ff7210 */ /* 0x000fe20007f1e0ff */
[----:B------:R-:W-:-:S04]  /*0ff0*/  IMAD.MOV.U32 R12, RZ, RZ, R11 ;  /* 0x000000ffff0c7224 */ /* 0x000fc800078e000b */
[----:B------:R-:W-:-:S08]  /*1000*/  IMAD.WIDE.U32.X R8, R15, R27, R12, P0 ;  /* 0x0000001b0f087225 */ /* 0x000fd000000e040c */
.L_x_13:
[----:B------:R-:W1:Y:S01]  /*1010*/  LDC.64 R32, c[0x0][0x640] ;  /* 0x00019000ff207b82 */ /* 0x000e620000000a00 */
[-C--:B------:R-:W-:Y:S01]  /*1020*/  SHF.R.U64 R30, R8, R2.reuse, R9 ;  /* 0x00000002081e7219 */ /* 0x080fe20000001209 */
[----:B------:R-:W-:Y:S01]  /*1030*/  IMAD.MOV.U32 R19, RZ, RZ, R17 ;  /* 0x000000ffff137224 */ /* 0x000fe200078e0011 */
[----:B------:R-:W-:Y:S01]  /*1040*/  SHF.R.U32.HI R2, RZ, R2, R9 ;  /* 0x00000002ff027219 */ /* 0x000fe20000011609 */
[----:B------:R-:W-:Y:S01]  /*1050*/  IMAD.MOV.U32 R26, RZ, RZ, 0x1 ;  /* 0x00000001ff1a7424 */ /* 0x000fe200078e00ff */
[----:B------:R-:W-:-:S03]  /*1060*/  IADD3 R11, P0, RZ, -R30, RZ ;  /* 0x8000001eff0b7210 */ /* 0x000fc60007f1e0ff */
[----:B------:R-:W2:Y:S02]  /*1070*/  LDC R10, c[0x0][0x618] ;  /* 0x00018600ff0a7b82 */ /* 0x000ea40000000800 */
[----:B------:R-:W-:-:S04]  /*1080*/  IMAD.X R9, RZ, RZ, ~R2, P0 ;  /* 0x000000ffff097224 */ /* 0x000fc800000e0e02 */
[-C--:B------:R-:W-:Y:S02]  /*1090*/  IMAD R2, R9, R28.reuse, RZ ;  /* 0x0000001c09027224 */ /* 0x080fe400078e02ff */
[----:B0-----:R-:W0:Y:S01]  /*10a0*/  LDC R13, c[0x0][0x608] ;  /* 0x00018200ff0d7b82 */ /* 0x001e220000000800 */
[----:B------:R-:W-:-:S04]  /*10b0*/  IMAD.WIDE.U32 R8, R11, R28, R18 ;  /* 0x0000001c0b087225 */ /* 0x000fc800078e0012 */
[----:B------:R-:W-:Y:S02]  /*10c0*/  IMAD R11, R11, R29, R2 ;  /* 0x0000001d0b0b7224 */ /* 0x000fe400078e0202 */
[----:B------:R-:W-:Y:S01]  /*10d0*/  IMAD.MOV.U32 R2, RZ, RZ, -0x1 ;  /* 0xffffffffff027424 */ /* 0x000fe200078e00ff */
[----:B------:R-:W3:Y:S01]  /*10e0*/  LDC R31, c[0x0][0x658] ;  /* 0x00019600ff1f7b82 */ /* 0x000ee20000000800 */
[----:B------:R-:W-:Y:S01]  /*10f0*/  IMAD.IADD R9, R9, 0x1, R11 ;  /* 0x0000000109097824 */ /* 0x000fe200078e020b */
[----:B-1----:R-:W-:-:S04]  /*1100*/  ISETP.NE.U32.AND P0, PT, R32, RZ, PT ;  /* 0x000000ff2000720c */ /* 0x002fc80003f05070 */
[----:B------:R-:W-:Y:S02]  /*1110*/  ISETP.NE.AND.EX P0, PT, R33, RZ, PT, P0 ;  /* 0x000000ff2100720c */ /* 0x000fe40003f05300 */
[----:B------:R-:W1:Y:S01]  /*1120*/  LDC R29, c[0x0][0x600] ;  /* 0x00018000ff1d7b82 */ /* 0x000e620000000800 */
[-CC-:B--2---:R-:W-:Y:S02]  /*1130*/  SHF.R.U64 R27, R8, R10.reuse, R9.reuse ;  /* 0x0000000a081b7219 */ /* 0x184fe40000001209 */
[----:B------:R-:W-:-:S05]  /*1140*/  SHF.R.U32.HI R8, RZ, R10, R9 ;  /* 0x0000000aff087219 */ /* 0x000fca0000011609 */
[----:B------:R-:W2:Y:S01]  /*1150*/  LDC R22, c[0x0][0x648] ;  /* 0x00019200ff167b82 */ /* 0x000ea20000000800 */
[-CC-:B0-----:R-:W-:Y:S02]  /*1160*/  SHF.R.U64 R34, R27, R13.reuse, R8.reuse ;  /* 0x0000000d1b227219 */ /* 0x181fe40000001208 */
[----:B------:R-:W-:-:S05]  /*1170*/  SHF.R.U32.HI R8, RZ, R13, R8 ;  /* 0x0000000dff087219 */ /* 0x000fca0000011608 */
[----:B------:R-:W0:Y:S01]  /*1180*/  LDC R24, c[0x0][0x638] ;  /* 0x00018e00ff187b82 */ /* 0x000e220000000800 */
[-CC-:B---3--:R-:W-:Y:S02]  /*1190*/  SHF.R.U64 R36, R34, R31.reuse, R8.reuse ;  /* 0x0000001f22247219 */ /* 0x188fe40000001208 */
[-C--:B------:R-:W-:Y:S02]  /*11a0*/  SHF.L.U32 R2, R2, R31.reuse, RZ ;  /* 0x0000001f02027219 */ /* 0x080fe400000006ff */
[----:B------:R-:W-:Y:S01]  /*11b0*/  SHF.R.U32.HI R9, RZ, R31, R8 ;  /* 0x0000001fff097219 */ /* 0x000fe20000011608 */
[----:B------:R-:W-:Y:S01]  /*11c0*/  IMAD.MOV.U32 R8, RZ, RZ, R36 ;  /* 0x000000ffff087224 */ /* 0x000fe200078e0024 */
[----:B------:R-:W-:Y:S01]  /*11d0*/  LOP3.LUT R15, RZ, R2, RZ, 0x33, !PT ;  /* 0x00000002ff0f7212 */ /* 0x000fe200078e33ff */
[----:B------:R-:W3:Y:S01]  /*11e0*/  LDC R28, c[0x0][0x610] ;  /* 0x00018400ff1c7b82 */ /* 0x000ee20000000800 */
[----:B------:R-:W-:Y:S05]  /*11f0*/  @!P0 BRA `(.L_x_14) ;  /* 0x0000000000288947 */ /* 0x000fea0003800000 */
[----:B------:R-:W4:Y:S02]  /*1200*/  LDC R13, c[0x0][0x64c] ;  /* 0x00019300ff0d7b82 */ /* 0x000f240000000800 */
[----:B----4-:R-:W-:-:S05]  /*1210*/  IADD3 R13, P0, R36, R13, RZ ;  /* 0x0000000d240d7210 */ /* 0x010fca0007f1e0ff */
        /* <DEDUP_REMOVED lines=8> */
.L_x_14:
[----:B--2---:R-:W-:Y:S01]  /*12a0*/  SHF.R.U64 R7, R8, R22, R9 ;  /* 0x0000001608077219 */ /* 0x004fe20000001209 */
[----:B-1----:R-:W-:Y:S01]  /*12b0*/  VIADD R8, R29, 0xffffffff ;  /* 0xffffffff1d087836 */ /* 0x002fe20000000000 */
[----:B------:R-:W-:Y:S01]  /*12c0*/  SHF.L.U32 R2, R26, R31, RZ ;  /* 0x0000001f1a027219 */ /* 0x000fe200000006ff */
[----:B------:R-:W-:Y:S01]  /*12d0*/  @P1 IMAD R21, R25, R20, R6 ;  /* 0x0000001419151224 */ /* 0x000fe200078e0206 */
[----:B------:R-:W-:Y:S01]  /*12e0*/  LOP3.LUT R15, R34, R15, RZ, 0xc0, !PT ;  /* 0x0000000f220f7212 */ /* 0x000fe200078ec0ff */
[----:B------:R-:W-:Y:S01]  /*12f0*/  IMAD.MOV R9, RZ, RZ, -R7 ;  /* 0x000000ffff097224 */ /* 0x000fe200078e0a07 */
[----:B------:R-:W-:-:S03]  /*1300*/  LOP3.LUT R8, R27, R8, RZ, 0xc0, !PT ;  /* 0x000000081b087212 */ /* 0x000fc600078ec0ff */
[----:B------:R-:W-:Y:S02]  /*1310*/  IMAD R6, R2, R7, R15 ;  /* 0x0000000702067224 */ /* 0x000fe400078e020f */
[----:B0-----:R-:W-:Y:S02]  /*1320*/  IMAD R2, R9, R24, R36 ;  /* 0x0000001809027224 */ /* 0x001fe400078e0224 */
[----:B---3--:R-:W-:Y:S02]  /*1330*/  IMAD R19, R6, R28, R21 ;  /* 0x0000001c06137224 */ /* 0x008fe400078e0215 */
[----:B------:R-:W-:Y:S02]  /*1340*/  IMAD R2, R2, R29, R8 ;  /* 0x0000001d02027224 */ /* 0x000fe400078e0208 */
[----:B------:R-:W-:-:S03]  /*1350*/  IMAD.MOV.U32 R6, RZ, RZ, 0x1 ;  /* 0x00000001ff067424 */ /* 0x000fc600078e00ff */
[----:B------:R-:W-:Y:S02]  /*1360*/  SEL R22, R2, R19, !P1 ;  /* 0x0000001302167207 */ /* 0x000fe40004800000 */
[----:B------:R-:W-:Y:S01]  /*1370*/  SEL R19, R19, R2, !P1 ;  /* 0x0000000213137207 */ /* 0x000fe20004800000 */
[----:B------:R-:W-:Y:S01]  /*1380*/  IMAD.MOV.U32 R2, RZ, RZ, R30 ;  /* 0x000000ffff027224 */ /* 0x000fe200078e001e */
[----:B------:R-:W-:-:S07]  /*1390*/  PRMT R8, R6, 0x7610, R8 ;  /* 0x0000761006087816 */ /* 0x000fce0000000008 */
.L_x_12:
[----:B------:R-:W-:Y:S05]  /*13a0*/  @!P2 BRA `(.L_x_15) ;  /* 0x00000000000ca947 */ /* 0x000fea0003800000 */
[----:B------:R-:W-:Y:S01]  /*13b0*/  UCGABAR_WAIT ;  /* 0x0000000000007dc7 */ /* 0x000fe20008000000 */
[----:B------:R-:W-:Y:S01]  /*13c0*/  CCTL.IVALL ;  /* 0x00000000ff00798f */ /* 0x000fe20002000000 */
[----:B------:R-:W-:Y:S05]  /*13d0*/  BRA `(.L_x_16) ;  /* 0x0000000000047947 */ /* 0x000fea0003800000 */
.L_x_15:
[----:B------:R-:W-:Y:S06]  /*13e0*/  BAR.SYNC.DEFER_BLOCKING 0x0 ;  /* 0x0000000000007b1d */ /* 0x000fec0000010000 */
.L_x_16:
[----:B------:R-:W-:Y:S05]  /*13f0*/  @!P4 BRA `(.L_x_17) ;  /* 0x00000090008cc947 */ /* 0x000fea0003800000 */
[----:B------:R-:W-:-:S13]  /*1400*/  ISETP.GT.U32.AND P0, PT, R35, 0x1, PT ;  /* 0x000000012300780c */ /* 0x000fda0003f04070 */
[----:B------:R-:W-:Y:S05]  /*1410*/  @P0 EXIT ;  /* 0x000000000000094d */ /* 0x000fea0003800000 */
.L_x_18:
[----:B------:R-:W-:-:S08]  /*1420*/  NOP ;  /* 0x0000000000007918 */ /* 0x000fd00000000000 */
[----:B------:R-:W1:Y:S02]  /*1430*/  USETMAXREG.TRY_ALLOC.CTAPOOL UP0, 0xe8 ;  /* 0x000000e8000079c8 */ /* 0x000e640008000600 */
[----:B-1----:R-:W-:-:S13]  /*1440*/  PLOP3.LUT P0, PT, PT, PT, UP0, 0x80, 0x0 ;  /* 0x000000000000781c */ /* 0x002fda0003f0f008 */
[----:B------:R-:W-:Y:S05]  /*1450*/  @!P0 BRA `(.L_x_18) ;  /* 0xfffffffc00f08947 */ /* 0x000fea000383ffff */
[----:B------:R-:W-:-:S13]  /*1460*/  LOP3.LUT P0, RZ, R8, 0xff, RZ, 0xc0, !PT ;  /* 0x000000ff08ff7812 */ /* 0x000fda000780c0ff */
[----:B------:R-:W-:Y:S05]  /*1470*/  @!P0 EXIT ;  /* 0x000000000000894d */ /* 0x000fea0003800000 */
[----:B------:R-:W1:Y:S01]  /*1480*/  S2UR UR4, SR_CgaCtaId ;  /* 0x00000000000479c3 */ /* 0x000e620000008800 */
[----:B------:R-:W-:Y:S01]  /*1490*/  VIADD R14, R14, 0xffffffff ;  /* 0xffffffff0e0e7836 */ /* 0x000fe20000000000 */
[CC--:B------:R-:W-:Y:S01]  /*14a0*/  LEA.HI R4, R0.reuse, R3.reuse, RZ, 0x2 ;  /* 0x0000000300047211 */ /* 0x0c0fe200078f10ff */
[----:B------:R-:W-:Y:S01]  /*14b0*/  UMOV UR41, 0x400 ;  /* 0x0000040000297882 */ /* 0x000fe20000000000 */
[----:B------:R-:W-:Y:S01]  /*14c0*/  LEA.HI R0, R0, R3, RZ, 0x5 ;  /* 0x0000000300007211 */ /* 0x000fe200078f28ff */
[----:B------:R-:W-:Y:S01]  /*14d0*/  UISETP.LT.AND UP0, UPT, UR40, 0x1, UPT ;  /* 0x000000012800788c */ /* 0x000fe2000bf01270 */
[----:B------:R-:W-:Y:S01]  /*14e0*/  R2UR UR42, R14 ;  /* 0x000000000e2a72ca */ /* 0x000fe200000e0000 */
[----:B------:R-:W-:Y:S01]  /*14f0*/  USHF.L.U32 UR44, UR40, 0x1, URZ ;  /* 0x00000001282c7899 */ /* 0x000fe2000800063f */
[--C-:B------:R-:W-:Y:S01]  /*1500*/  SHF.R.S32.HI R156, RZ, 0x2, R4.reuse ;  /* 0x00000002ff9c7819 */ /* 0x100fe20000011404 */
[----:B------:R-:W-:Y:S01]  /*1510*/  USEL UR43, UR40, 0x1, UP0 ;  /* 0x00000001282b7887 */ /* 0x000fe20008000000 */
[----:B------:R-:W-:-:S02]  /*1520*/  SHF.R.S32.HI R5, RZ, 0x1f, R4 ;  /* 0x0000001fff057819 */ /* 0x000fc40000011404 */
[----:B------:R-:W-:Y:S01]  /*1530*/  LOP3.LUT R158, R4, 0xfffffffc, RZ, 0xc0, !PT ;  /* 0xfffffffc049e7812 */ /* 0x000fe200078ec0ff */
[----:B------:R-:W-:Y:S01]  /*1540*/  UIADD3 UR43, -UR43, UR40, URZ ;  /* 0x000000282b2b7290 */ /* 0x000fe2000fffe13f */
[----:B------:R-:W-:Y:S02]  /*1550*/  LEA.HI R5, R5, R156, RZ, 0x3 ;  /* 0x0000009c05057211 */ /* 0x000fe400078f18ff */
[----:B------:R-:W-:Y:S01]  /*1560*/  ISETP.NE.AND P0, PT, R14, RZ, PT ;  /* 0x000000ff0e00720c */ /* 0x000fe20003f05270 */
[----:B------:R-:W-:Y:S01]  /*1570*/  IMAD.IADD R158, R3, 0x1, -R158 ;  /* 0x00000001039e7824 */ /* 0x000fe200078e0a9e */
[----:B------:R-:W-:Y:S01]  /*1580*/  LOP3.LUT R5, R5, 0xfffffff8, RZ, 0xc0, !PT ;  /* 0xfffffff805057812 */ /* 0x000fe200078ec0ff */
[----:B------:R-:W-:Y:S01]  /*1590*/  USHF.L.U32 UR42, UR42, 0x3, URZ ;  /* 0x000000032a2a7899 */ /* 0x000fe2000800063f */
[----:B------:R-:W-:Y:S02]  /*15a0*/  LOP3.LUT R174, R16, 0x1, RZ, 0xfc, !PT ;  /* 0x0000000110ae7812 */ /* 0x000fe400078efcff */
[----:B------:R-:W-:Y:S01]  /*15b0*/  SEL R175, RZ, 0x1, P0 ;  /* 0x00000001ffaf7807 */ /* 0x000fe20000000000 */
[----:B------:R-:W-:Y:S01]  /*15c0*/  IMAD.IADD R156, R156, 0x1, -R5 ;  /* 0x000000019c9c7824 */ /* 0x000fe200078e0a05 */
[----:B-1----:R-:W-:Y:S01]  /*15d0*/  ULEA UR41, UR4, UR41, 0x18 ;  /* 0x0000002904297291 */ /* 0x002fe2000f8ec03f */
[----:B------:R-:W-:Y:S01]  /*15e0*/  SHF.R.S32.HI R5, RZ, 0x5, R0 ;  /* 0x00000005ff057819 */ /* 0x000fe20000011400 */
[----:B------:R-:W-:Y:S01]  /*15f0*/  IMAD.U32 R160, RZ, RZ, UR42 ;  /* 0x0000002affa07e24 */ /* 0x000fe2000f8e00ff */
[----:B------:R-:W-:Y:S01]  /*1600*/  ULDC UR4, c[0x0][0x284] ;  /* 0x0000a10000047ab9 */ /* 0x000fe20000000800 */
[----:B------:R-:W-:Y:S01]  /*1610*/  UIADD3 UR45, UR41, 0x60, URZ ;  /* 0x00000060292d7890 */ /* 0x000fe2000fffe03f */
[--C-:B------:R-:W-:Y:S01]  /*1620*/  SHF.R.S32.HI R157, RZ, 0x1f, R156.reuse ;  /* 0x0000001fff9d7819 */ /* 0x100fe2000001149c */
[----:B------:R-:W-:Y:S01]  /*1630*/  IMAD R163, R5, -0x10, -R156 ;  /* 0xfffffff005a37824 */ /* 0x000fe200078e0a9c */
[----:B------:R-:W-:-:S02]  /*1640*/  LOP3.LUT R162, R160, 0x8, RZ, 0xc0, !PT ;  /* 0x00000008a0a27812 */ /* 0x000fc400078ec0ff */
[----:B------:R-:W-:Y:S01]  /*1650*/  LOP3.LUT R160, R160, 0x8, RZ, 0xc, !PT ;  /* 0x00000008a0a07812 */ /* 0x000fe200078e0cff */
[----:B------:R-:W-:Y:S01]  /*1660*/  IMAD.U32 R159, RZ, RZ, UR45 ;  /* 0x0000002dff9f7e24 */ /* 0x000fe2000f8e00ff */
[----:B------:R-:W-:Y:S01]  /*1670*/  LOP3.LUT R162, R162, 0x18, RZ, 0x3c, !PT ;  /* 0x00000018a2a27812 */ /* 0x000fe200078e3cff */
[----:B------:R-:W-:-:S04]  /*1680*/  IMAD.WIDE R156, R5, 0x10, R156 ;  /* 0x00000010059c7825 */ /* 0x000fc800078e029c */
[----:B------:R-:W-:Y:S02]  /*1690*/  VIADD R161, R159, UR42 ;  /* 0x0000002a9fa17c36 */ /* 0x000fe40008000000 */
[----:B------:R-:W-:-:S07]  /*16a0*/  VIADD R163, R163, UR4 ;  /* 0x00000004a3a37c36 */ /* 0x000fce0008000000 */
.L_x_294:
[----:B------:R-:W-:Y:S01]  /*16b0*/  SHF.L.U32 R0, R175, 0x1f, RZ ;  /* 0x0000001faf007819 */ /* 0x000fe200000006ff */
[----:B------:R-:W-:Y:S02]  /*16c0*/  ULDC UR4, c[0x0][0x28c] ;  /* 0x0000a30000047ab9 */ /* 0x000fe40000000800 */
[----:B------:R-:W-:Y:S01]  /*16d0*/  ISETP.LT.AND P1, PT, RZ, UR4, PT ;  /* 0x00000004ff007c0c */ /* 0x000fe2000bf21270 */
[----:B------:R-:W1:Y:S02]  /*16e0*/  SYNCS.PHASECHK.TRANS64.TRYWAIT P0, [R159+UR42], R0 ;  /* 0x000000009f0075a7 */ /* 0x000e64000800016a */
[----:B-1-34-:R-:W-:Y:S10]  /*16f0*/  @!P0 BRA `(.L_x_19) ;  /* 0x000000a000088947 */ /* 0x01aff40003800000 */
.L_x_317:
[----:B------:R-:W-:Y:S05]  /*1700*/  @P1 BRA `(.L_x_20) ;  /* 0x0000000000401947 */ /* 0x000fea0003800000 */
[----:B-1----:R-:W-:Y:S01]  /*1710*/  MOV R0, 0x0 ;  /* 0x0000000000007802 */ /* 0x002fe20000000f00 */
[----:B------:R-:W-:Y:S01]  /*1720*/  ULDC.64 UR4, c[0x4][0x68] ;  /* 0x01001a0000047ab9 */ /* 0x000fe20000000a00 */
[----:B------:R-:W-:Y:S01]  /*1730*/  ULDC.64 UR6, c[0x4][0x8] ;  /* 0x0100020000067ab9 */ /* 0x000fe20000000a00 */
[----:B------:R-:W-:Y:S01]  /*1740*/  IMAD.U32 R4, RZ, RZ, UR4 ;  /* 0x00000004ff047e24 */ /* 0x000fe2000f8e00ff */
[----:B------:R1:W2:Y:S01]  /*1750*/  LDC.64 R14, c[0x4][R0] ;  /* 0x01000000000e7b82 */ /* 0x0002a20000000a00 */
[----:B------:R-:W-:Y:S01]  /*1760*/  IMAD.U32 R5, RZ, RZ, UR5 ;  /* 0x00000005ff057e24 */ /* 0x000fe2000f8e00ff */
[----:B------:R-:W-:Y:S01]  /*1770*/  ULDC.64 UR4, c[0x4][0x70] ;  /* 0x01001c0000047ab9 */ /* 0x000fe20000000a00 */
[----:B------:R-:W-:Y:S02]  /*1780*/  IMAD.U32 R10, RZ, RZ, UR6 ;  /* 0x00000006ff0a7e24 */ /* 0x000fe4000f8e00ff */
[----:B------:R-:W-:Y:S02]  /*1790*/  IMAD.U32 R6, RZ, RZ, UR4 ;  /* 0x00000004ff067e24 */ /* 0x000fe4000f8e00ff */
[----:B------:R-:W-:-:S02]  /*17a0*/  IMAD.U32 R7, RZ, RZ, UR5 ;  /* 0x00000005ff077e24 */ /* 0x000fc4000f8e00ff */
[----:B------:R-:W-:Y:S02]  /*17b0*/  IMAD.U32 R11, RZ, RZ, UR7 ;  /* 0x00000007ff0b7e24 */ /* 0x000fe4000f8e00ff */
[----:B------:R-:W-:Y:S02]  /*17c0*/  IMAD.MOV.U32 R8, RZ, RZ, 0x1e1 ;  /* 0x000001e1ff087424 */ /* 0x000fe400078e00ff */
[----:B0-----:R-:W-:Y:S02]  /*17d0*/  IMAD.MOV.U32 R12, RZ, RZ, 0x1 ;  /* 0x00000001ff0c7424 */ /* 0x001fe400078e00ff */
[----:B-1----:R-:W-:-:S07]  /*17e0*/  IMAD.MOV.U32 R13, RZ, RZ, RZ ;  /* 0x000000ffff0d7224 */ /* 0x002fce00078e00ff */
[----:B------:R-:W-:-:S07]  /*17f0*/  LEPC R20, `(.L_x_20) ;  /* 0x000000001014794e */ /* 0x000fce0000000000 */
[----:B--2--5:R-:W-:Y:S05]  /*1800*/  CALL.ABS.NOINC R14 ;  /* 0x000000000e007343 */ /* 0x024fea0003c00000 */
.L_x_20:
[----:B------:R-:W-:-:S13]  /*1810*/  ISETP.NE.AND P0, PT, R174, 0x3, PT ;  /* 0x00000003ae00780c */ /* 0x000fda0003f05270 */
[----:B------:R-:W-:Y:S05]  /*1820*/  @!P0 BRA `(.L_x_21) ;  /* 0x0000000000048947 */ /* 0x000fea0003800000 */
[----:B------:R-:W-:Y:S01]  /*1830*/  BPT.TRAP 0x1 ;  /* 0x000000040000795c */ /* 0x000fe20000300000 */
.L_x_21:
[----:B------:R-:W-:Y:S02]  /*1840*/  IMAD.U32 R3, RZ, RZ, UR38 ;  /* 0x00000026ff037e24 */ /* 0x000fe4000f8e00ff */
[----:B-1----:R-:W-:-:S03]  /*1850*/  IMAD.U32 R0, RZ, RZ, UR39 ;  /* 0x00000027ff007e24 */ /* 0x002fc6000f8e00ff */
[----:B------:R-:W-:Y:S02]  /*1860*/  LEA R3, R3, UR41, 0x3 ;  /* 0x0000002903037c11 */ /* 0x000fe4000f8e18ff */
[----:B------:R-:W-:-:S04]  /*1870*/  SHF.L.U32 R0, R0, 0x1f, RZ ;  /* 0x0000001f00007819 */ /* 0x000fc800000006ff */
[----:B------:R1:W2:Y:S01]  /*1880*/  SYNCS.PHASECHK.TRANS64.TRYWAIT P1, [R3+URZ], R0 ;  /* 0x00000000030075a7 */ /* 0x0002a2000802017f */
[----:B------:R-:W-:Y:S05]  /*1890*/  @!P0 BRA `(.L_x_22) ;  /* 0x0000000000048947 */ /* 0x000fea0003800000 */
[----:B------:R-:W-:Y:S01]  /*18a0*/  BPT.TRAP 0x1 ;  /* 0x000000040000795c */ /* 0x000fe20000300000 */
.L_x_22:
[----:B------:R-:W-:-:S05]  /*18b0*/  IMAD.U32 R4, RZ, RZ, UR43 ;  /* 0x0000002bff047e24 */ /* 0x000fca000f8e00ff */
[----:B------:R-:W-:Y:S01]  /*18c0*/  ISETP.GE.AND P2, PT, R4, 0x1, PT ;  /* 0x000000010400780c */ /* 0x000fe20003f46270 */
[----:B--2---:R-:W-:-:S12]  /*18d0*/  @P1 BRA `(.L_x_23) ;  /* 0x0000000000081947 */ /* 0x004fd80003800000 */
[----:B------:R-:W2:Y:S02]  /*18e0*/  SYNCS.PHASECHK.TRANS64.TRYWAIT P1, [R3+URZ], R0 ;  /* 0x00000000030075a7 */ /* 0x000ea4000802017f */
[----:B--2---:R-:W-:Y:S05]  /*18f0*/  @!P1 BRA `(.L_x_24) ;  /* 0x0000009c009c9947 */ /* 0x004fea0003800000 */
.L_x_23:
[----:B------:R-:W-:Y:S05]  /*1900*/  WARPSYNC.ALL ;  /* 0x0000000000007948 */ /* 0x000fea0003800000 */
[----:B------:R-:W-:Y:S01]  /*1910*/  UIADD3 UR4, UR41, 0x180, URZ ;  /* 0x0000018029047890 */ /* 0x000fe2000fffe03f */
[----:B------:R-:W-:Y:S01]  /*1920*/  WARPGROUP.ARRIVE ;  /* 0x00000000000079c5 */ /* 0x000fe20000000000 */
[----:B------:R-:W-:Y:S02]  /*1930*/  UIADD3 UR5, UR41, 0xa180, URZ ;  /* 0x0000a18029057890 */ /* 0x000fe4000fffe03f */
[----:B------:R-:W-:Y:S02]  /*1940*/  USHF.R.U32.HI UR4, URZ, 0x4, UR4 ;  /* 0x000000043f047899 */ /* 0x000fe40008011604 */
[----:B------:R-:W-:-:S02]  /*1950*/  USHF.R.U32.HI UR5, URZ, 0x4, UR5 ;  /* 0x000000043f057899 */ /* 0x000fc40008011605 */
[----:B------:R-:W-:Y:S02]  /*1960*/  ULOP3.LUT UR4, UR4, 0x3fff, URZ, 0xc0, !UPT ;  /* 0x00003fff04047892 */ /* 0x000fe4000f8ec03f */
[----:B------:R-:W-:Y:S02]  /*1970*/  ULOP3.LUT UR5, UR5, 0x3fff, URZ, 0xc0, !UPT ;  /* 0x00003fff05057892 */ /* 0x000fe4000f8ec03f */
[----:B------:R-:W-:Y:S02]  /*1980*/  ULOP3.LUT UR8, UR4, 0x10000, URZ, 0xfc, !UPT ;  /* 0x0001000004087892 */ /* 0x000fe4000f8efc3f */
[----:B------:R-:W-:Y:S02]  /*1990*/  ULOP3.LUT UR9, UR5, 0x10000, URZ, 0xfc, !UPT ;  /* 0x0001000005097892 */ /* 0x000fe4000f8efc3f */
[----:B------:R-:W-:Y:S02]  /*19a0*/  ULEA UR10, UR38, UR8, 0x9 ;  /* 0x00000008260a7291 */ /* 0x000fe4000f8e483f */
[----:B------:R-:W-:Y:S01]  /*19b0*/  ULEA UR11, UR38, UR9, 0xb ;  /* 0x00000009260b7291 */ /* 0x000fe2000f8e583f */
[----:B------:R-:W-:Y:S01]  /*19c0*/  UMOV UR5, 0x40000040 ;  /* 0x4000004000057882 */ /* 0x000fe20000000000 */
[----:B------:R-:W-:-:S03]  /*19d0*/  UMOV UR7, 0x40000040 ;  /* 0x4000004000077882 */ /* 0x000fc60000000000 */
[----:B------:R-:W-:Y:S02]  /*19e0*/  UMOV UR4, UR10 ;  /* 0x0000000a00047c82 */ /* 0x000fe40008000000 */
[----:B------:R-:W-:Y:S02]  /*19f0*/  UMOV UR6, UR11 ;  /* 0x0000000b00067c82 */ /* 0x000fe40008000000 */
[----:B------:R-:W-:Y:S01]  /*1a00*/  HGMMA.64x256x16.F32 R24, gdesc[UR4], RZ, !UPT, gsb0 ;  /* 0x03e00000041879f0 */ /* 0x000fe2000c0008ff */
[----:B------:R-:W-:Y:S02]  /*1a10*/  UIADD3 UR4, UR10, 0x2, URZ ;  /* 0x000000020a047890 */ /* 0x000fe4000fffe03f */
[----:B------:R-:W-:Y:S01]  /*1a20*/  UIADD3 UR6, UR11, 0x2, URZ ;  /* 0x000000020b067890 */ /* 0x000fe2000fffe03f */
[----:B------:R-:W-:Y:S01]  /*1a30*/  UMOV UR5, 0x40000040 ;  /* 0x4000004000057882 */ /* 0x000fe20000000000 */
[----:B------:R-:W-:Y:S01]  /*1a40*/  UMOV UR7, 0x40000040 ;  /* 0x4000004000077882 */ /* 0x000fe20000000000 */
[----:B------:R-:W-:-:S02]  /*1a50*/  WARPGROUP.DEPBAR.LE gsb0, 0x0 ;  /* 0x00008000000079c5 */ /* 0x000fc40000010000 */
[----:B------:R-:W-:-:S15]  /*1a60*/  WARPGROUP.ARRIVE ;  /* 0x00000000000079c5 */ /* 0x000fde0000000000 */
[----:B------:R-:W-:-:S05]  /*1a70*/  NOP ;  /* 0x0000000000007918 */ /* 0x000fca0000000000 */
[----:B------:R-:W-:Y:S01]  /*1a80*/  HGMMA.64x256x16.F32 R24, gdesc[UR4], R24, gsb0 ;  /* 0x03e00000041879f0 */ /* 0x000fe20008000818 */
[----:B------:R-:W-:Y:S02]  /*1a90*/  UIADD3 UR4, UR10, 0x4, URZ ;  /* 0x000000040a047890 */ /* 0x000fe4000fffe03f */
[----:B------:R-:W-:Y:S01]  /*1aa0*/  UIADD3 UR6, UR11, 0x4, URZ ;  /* 0x000000040b067890 */ /* 0x000fe2000fffe03f */
[----:B------:R-:W-:Y:S01]  /*1ab0*/  UMOV UR5, 0x40000040 ;  /* 0x4000004000057882 */ /* 0x000fe20000000000 */
[----:B------:R-:W-:Y:S01]  /*1ac0*/  UMOV UR7, 0x40000040 ;  /* 0x4000004000077882 */ /* 0x000fe20000000000 */
[----:B------:R-:W-:Y:S02]  /*1ad0*/  WARPGROUP.DEPBAR.LE gsb0, 0x0 ;  /* 0x00008000000079c5 */ /* 0x000fe40000010000 */
        /* <DEDUP_REMOVED lines=10> */
[----:B------:R-:W-:Y:S03]  /*1b80*/  HGMMA.64x256x16.F32 R24, gdesc[UR4], R24, gsb0 ;  /* 0x03e00000041879f0 */ /* 0x000fe60008000818 */
[----:B------:R-:W-:Y:S02]  /*1b90*/  WARPGROUP.DEPBAR.LE gsb0, 0x0 ;  /* 0x00008000000079c5 */ /* 0x000fe40000010000 */
[----:B------:R-:W-:Y:S05]  /*1ba0*/  @!P2 BRA `(.L_x_25) ;  /* 0x000000040020a947 */ /* 0x000fea0003800000 */
[----:B------:R-:W-:Y:S01]  /*1bb0*/  UIADD3 UR4, UR38, 0x1, URZ ;  /* 0x0000000126047890 */ /* 0x000fe2000fffe03f */
[----:B-12---:R-:W-:Y:S02]  /*1bc0*/  IMAD.U32 R0, RZ, RZ, UR43 ;  /* 0x0000002bff007e24 */ /* 0x006fe4000f8e00ff */
[----:B------:R-:W-:Y:S01]  /*1bd0*/  IMAD.U32 R3, RZ, RZ, UR38 ;  /* 0x00000026ff037e24 */ /* 0x000fe2000f8e00ff */
[----:B------:R-:W-:-:S04]  /*1be0*/  UISETP.NE.AND UP0, UPT, UR4, 0x5, UPT ;  /* 0x000000050400788c */ /* 0x000fc8000bf05270 */
[----:B------:R-:W-:Y:S02]  /*1bf0*/  USEL UR5, URZ, 0x1, UP0 ;  /* 0x000000013f057887 */ /* 0x000fe40008000000 */
[----:B------:R-:W-:Y:S02]  /*1c00*/  USEL UR10, UR4, URZ, UP0 ;  /* 0x0000003f040a7287 */ /* 0x000fe40008000000 */
[----:B------:R-:W-:-:S06]  /*1c10*/  ULOP3.LUT UR5, UR39, UR5, URZ, 0x3c, !UPT ;  /* 0x0000000527057292 */ /* 0x000fcc000f8e3c3f */
[----:B------:R-:W-:-:S07]  /*1c20*/  IMAD.U32 R6, RZ, RZ, UR5 ;  /* 0x00000005ff067e24 */ /* 0x000fce000f8e00ff */
.L_x_32:
[----:B------:R-:W-:Y:S05]  /*1c30*/  @!P0 BRA `(.L_x_26) ;  /* 0x0000000000048947 */ /* 0x000fea0003800000 */
[----:B------:R-:W-:Y:S01]  /*1c40*/  BPT.TRAP 0x1 ;  /* 0x000000040000795c */ /* 0x000fe20000300000 */
.L_x_26:
[----:B------:R-:W-:Y:S01]  /*1c50*/  ULEA UR4, UR10, UR41, 0x3 ;  /* 0x000000290a047291 */ /* 0x000fe2000f8e183f */
[----:B------:R-:W-:-:S08]  /*1c60*/  SHF.L.U32 R4, R6, 0x1f, RZ ;  /* 0x0000001f06047819 */ /* 0x000fd000000006ff */
[----:B------:R1:W2:Y:S01]  /*1c70*/  SYNCS.PHASECHK.TRANS64.TRYWAIT P1, [UR4], R4 ;  /* 0x00000004ff0075a7 */ /* 0x0002a20008020144 */
[----:B------:R-:W-:Y:S05]  /*1c80*/  @!P0 BRA `(.L_x_27) ;  /* 0x0000000000048947 */ /* 0x000fea0003800000 */
[----:B------:R-:W-:Y:S01]  /*1c90*/  BPT.TRAP 0x1 ;  /* 0x000000040000795c */ /* 0x000fe20000300000 */
.L_x_27:
[----:B--2---:R-:W-:Y:S05]  /*1ca0*/  @P1 BRA `(.L_x_28) ;  /* 0x0000000000081947 */ /* 0x004fea0003800000 */
[----:B------:R-:W2:Y:S02]  /*1cb0*/  SYNCS.PHASECHK.TRANS64.TRYWAIT P1, [UR4], R4 ;  /* 0x00000004ff0075a7 */ /* 0x000ea40008020144 */
[----:B--2---:R-:W-:Y:S05]  /*1cc0*/  @!P1 BRA `(.L_x_29) ;  /* 0x0000009800bc9947 */ /* 0x004fea0003800000 */
.L_x_28:
[----:B------:R-:W-:Y:S01]  /*1cd0*/  ULEA UR11, UR10, UR8, 0x9 ;  /* 0x000000080a0b7291 */ /* 0x000fe2000f8e483f */
[----:B------:R-:W-:Y:S01]  /*1ce0*/  WARPGROUP.ARRIVE ;  /* 0x00000000000079c5 */ /* 0x000fe20000000000 */
[----:B------:R-:W-:Y:S01]  /*1cf0*/  ULEA UR12, UR10, UR9, 0xb ;  /* 0x000000090a0c7291 */ /* 0x000fe2000f8e583f */
[----:B------:R-:W-:Y:S01]  /*1d00*/  UMOV UR5, 0x40000040 ;  /* 0x4000004000057882 */ /* 0x000fe20000000000 */
[----:B------:R-:W-:-:S03]  /*1d10*/  UMOV UR7, 0x40000040 ;  /* 0x4000004000077882 */ /* 0x000fc60000000000 */
[----:B------:R-:W-:Y:S02]  /*1d20*/  UMOV UR4, UR11 ;  /* 0x0000000b00047c82 */ /* 0x000fe40008000000 */
[----:B------:R-:W-:Y:S02]  /*1d30*/  UMOV UR6, UR12 ;  /* 0x0000000c00067c82 */ /* 0x000fe40008000000 */
[----:B------:R-:W-:Y:S01]  /*1d40*/  HGMMA.64x256x16.F32 R24, gdesc[UR4], R24, gsb0 ;  /* 0x03e00000041879f0 */ /* 0x000fe20008000818 */
        /* <DEDUP_REMOVED lines=26> */
[----:B------:R-:W-:Y:S01]  /*1ef0*/  BPT.TRAP 0x1 ;  /* 0x000000040000795c */ /* 0x000fe20000300000 */
.L_x_30:
[----:B------:R-:W-:-:S13]  /*1f00*/  ISETP.NE.AND P1, PT, R153, RZ, PT ;  /* 0x000000ff9900720c */ /* 0x000fda0003f25270 */
[----:B-12---:R-:W-:-:S05]  /*1f10*/  @P1 LEA R4, R3, UR41, 0x3 ;  /* 0x0000002903041c11 */ /* 0x006fca000f8e18ff */
[----:B------:R-:W-:-:S05]  /*1f20*/  @P1 VIADD R5, R4, 0x28 ;  /* 0x0000002804051836 */ /* 0x000fca0000000000 */
[----:B------:R-:W-:-:S04]  /*1f30*/  @P1 PRMT R5, R152, 0x654, R5 ;  /* 0x0000065498051816 */ /* 0x000fc80000000005 */
[----:B------:R1:W-:Y:S01]  /*1f40*/  @P1 SYNCS.ARRIVE.TRANS64.RED.A1T0 RZ, [R5+URZ], RZ ;  /* 0x000000ff05ff19a7 */ /* 0x0003e2000810043f */
[----:B------:R-:W-:-:S13]  /*1f50*/  ISETP.GT.U32.AND P1, PT, R16, 0x1, PT ;  /* 0x000000011000780c */ /* 0x000fda0003f24070 */
[----:B-1----:R-:W-:Y:S05]  /*1f60*/  @P1 BRA `(.L_x_31) ;  /* 0x0000000000041947 */ /* 0x002fea0003800000 */
[----:B------:R-:W-:Y:S01]  /*1f70*/  BPT.TRAP 0x1 ;  /* 0x000000040000795c */ /* 0x000fe20000300000 */
.L_x_31:
[----:B------:R-:W-:Y:S01]  /*1f80*/  UIADD3 UR10, UR10, 0x1, URZ ;  /* 0x000000010a0a7890 */ /* 0x000fe2000fffe03f */
[C---:B------:R-:W-:Y:S01]  /*1f90*/  ISETP.GT.AND P2, PT, R0.reuse, 0x1, PT ;  /* 0x000000010000780c */ /* 0x040fe20003f44270 */
[----:B------:R-:W-:Y:S02]  /*1fa0*/  VIADD R3, R3, 0x1 ;  /* 0x0000000103037836 */ /* 0x000fe40000000000 */
[----:B------:R-:W-:Y:S01]  /*1fb0*/  UISETP.NE.AND UP0, UPT, UR10, 0x5, UPT ;  /* 0x000000050a00788c */ /* 0x000fe2000bf05270 */
[----:B------:R-:W-:Y:S02]  /*1fc0*/  VIADD R0, R0, 0xffffffff ;  /* 0xffffffff00007836 */ /* 0x000fe40000000000 */
[C---:B------:R-:W-:Y:S01]  /*1fd0*/  ISETP.NE.AND P1, PT, R3.reuse, 0x5, PT ;  /* 0x000000050300780c */ /* 0x040fe20003f25270 */
[----:B------:R-:W-:Y:S02]  /*1fe0*/  USEL UR4, URZ, 0x1, UP0 ;  /* 0x000000013f047887 */ /* 0x000fe40008000000 */
[----:B------:R-:W-:Y:S01]  /*1ff0*/  USEL UR10, UR10, URZ, UP0 ;  /* 0x0000003f0a0a7287 */ /* 0x000fe20008000000 */
[----:B------:R-:W-:-:S03]  /*2000*/  SEL R3, R3, RZ, P1 ;  /* 0x000000ff03037207 */ /* 0x000fc60000800000 */
[----:B------:R-:W-:Y:S01]  /*2010*/  LOP3.LUT R6, R6, UR4, RZ, 0x3c, !PT ;  /* 0x0000000406067c12 */ /* 0x000fe2000f8e3cff */
[----:B------:R-:W-:Y:S07]  /*2020*/  @P2 BRA `(.L_x_32) ;  /* 0xfffffffc00002947 */ /* 0x000fee000383ffff */
.L_x_25:
[----:B-12---:R-:W1:Y:S01]  /*2030*/  LDC R0, c[0x0][0x28c] ;  /* 0x0000a300ff007b82 */ /* 0x006e620000000800 */
[----:B------:R2:W-:Y:S01]  /*2040*/  SYNCS.ARRIVE.TRANS64.A1T0 RZ, [R160+UR45], RZ ;  /* 0x000000ffa0ff79a7 */ /* 0x0005e2000810002d */
[----:B-1----:R-:W-:-:S13]  /*2050*/  ISETP.GE.AND P1, PT, R0, 0x1, PT ;  /* 0x000000010000780c */ /* 0x002fda0003f26270 */
[----:B--2---:R-:W-:Y:S05]  /*2060*/  @!P1 BRA `(.L_x_33) ;  /* 0x0000000000449947 */ /* 0x004fea0003800000 */
[----:B------:R-:W-:Y:S05]  /*2070*/  @!P0 BRA `(.L_x_34) ;  /* 0x0000000000048947 */ /* 0x000fea0003800000 */
[----:B------:R-:W-:Y:S01]  /*2080*/  BPT.TRAP 0x1 ;  /* 0x000000040000795c */ /* 0x000fe20000300000 */
.L_x_34:
[----:B------:R-:W-:-:S13]  /*2090*/  ISETP.NE.AND P0, PT, R153, RZ, PT ;  /* 0x000000ff9900720c */ /* 0x000fda0003f05270 */
[----:B------:R-:W-:-:S05]  /*20a0*/  VOTEU.ANY UP0, P0 ;  /* 0x00000000003f7886 */ /* 0x000fca0000000100 */
[----:B------:R-:W-:-:S06]  /*20b0*/  @UP0 UIADD3 UR4, UR43, UR38, URZ ;  /* 0x000000262b040290 */ /* 0x000fcc000fffe03f */
[----:B------:R-:W-:Y:S02]  /*20c0*/  IMAD.U32 R4, RZ, RZ, UR4 ;  /* 0x00000004ff047e24 */ /* 0x000fe4000f8e00ff */
[----:B------:R-:W-:Y:S02]  /*20d0*/  IMAD.U32 R3, RZ, RZ, UR4 ;  /* 0x00000004ff037e24 */ /* 0x000fe4000f8e00ff */
[----:B------:R-:W-:-:S05]  /*20e0*/  @P0 IMAD.WIDE.U32 R4, R4, -0x33333333, RZ ;  /* 0xcccccccd04040825 */ /* 0x000fca00078e00ff */
[----:B------:R-:W-:-:S05]  /*20f0*/  @P0 SHF.R.U32.HI R0, RZ, 0x2, R5 ;  /* 0x00000002ff000819 */ /* 0x000fca0000011605 */
[----:B------:R-:W-:-:S05]  /*2100*/  @P0 IMAD R0, R0, -0x5, R3 ;  /* 0xfffffffb00000824 */ /* 0x000fca00078e0203 */
[----:B------:R-:W-:-:S05]  /*2110*/  @P0 LEA R0, R0, UR41, 0x3 ;  /* 0x0000002900000c11 */ /* 0x000fca000f8e18ff */
[----:B------:R-:W-:-:S05]  /*2120*/  @P0 VIADD R3, R0, 0x28 ;  /* 0x0000002800030836 */ /* 0x000fca0000000000 */
[----:B------:R-:W-:-:S04]  /*2130*/  @P0 PRMT R3, R152, 0x654, R3 ;  /* 0x0000065498030816 */ /* 0x000fc80000000003 */
[----:B------:R1:W-:Y:S01]  /*2140*/  @P0 SYNCS.ARRIVE.TRANS64.RED.A1T0 RZ, [R3+URZ], RZ ;  /* 0x000000ff03ff09a7 */ /* 0x0003e2000810043f */
[----:B------:R-:W-:-:S13]  /*2150*/  ISETP.GT.U32.AND P0, PT, R16, 0x1, PT ;  /* 0x000000011000780c */ /* 0x000fda0003f04070 */
[----:B-1----:R-:W-:Y:S05]  /*2160*/  @P0 BRA `(.L_x_33) ;  /* 0x0000000000040947 */ /* 0x002fea0003800000 */
[----:B------:R-:W-:Y:S01]  /*2170*/  BPT.TRAP 0x1 ;  /* 0x000000040000795c */ /* 0x000fe20000300000 */
.L_x_33:
[----:B------:R-:W-:Y:S01]  /*2180*/  SHF.L.U32 R0, R175, 0x1f, RZ ;  /* 0x0000001faf007819 */ /* 0x000fe200000006ff */
[----:B------:R-:W-:Y:S01]  /*2190*/  UIADD3 UR38, UR44, UR38, URZ ;  /* 0x000000262c267290 */ /* 0x000fe2000fffe03f */
[----:B------:R-:W1:Y:S01]  /*21a0*/  LDC R15, c[0x0][0x288] ;  /* 0x0000a200ff0f7b82 */ /* 0x000e620000000800 */
[----:B------:R-:W-:Y:S01]  /*21b0*/  UISETP.GE.U32.AND UP1, UPT, UR44, 0x5, UPT ;  /* 0x000000052c00788c */ /* 0x000fe2000bf26070 */
[----:B------:R-:W-:Y:S01]  /*21c0*/  IMAD.SHL.U32 R8, R158, 0x2, RZ ;  /* 0x000000029e087824 */ /* 0x000fe200078e00ff */
[----:B------:R-:W-:Y:S02]  /*21d0*/  UISETP.GT.U32.AND UP0, UPT, UR38, 0x4, UPT ;  /* 0x000000042600788c */ /* 0x000fe4000bf04070 */
[----:B------:R-:W-:Y:S02]  /*21e0*/  UIMAD.WIDE.U32 UR4, UR38, -0x33333333, URZ ;  /* 0xcccccccd260478a5 */ /* 0x000fe4000f8e003f */
[----:B------:R-:W-:Y:S01]  /*21f0*/  UISETP.LT.U32.AND UP0, UPT, UR44, 0x5, UP0 ;  /* 0x000000052c00788c */ /* 0x000fe20008701070 */
[----:B------:R-:W2:Y:S01]  /*2200*/  SYNCS.PHASECHK.TRANS64.TRYWAIT P0, [R159+UR42+0x10], R0 ;  /* 0x000010009f0075a7 */ /* 0x000ea2000800016a */
[----:B------:R-:W-:Y:S01]  /*2210*/  USHF.R.U32.HI UR4, URZ, 0x2, UR5 ;  /* 0x000000023f047899 */ /* 0x000fe20008011605 */
[----:B------:R-:W-:Y:S01]  /*2220*/  SHF.R.S32.HI R9, RZ, 0x1f, R8 ;  /* 0x0000001fff097819 */ /* 0x000fe20000011408 */
[----:B------:R-:W-:-:S02]  /*2230*/  USEL UR6, URZ, 0x1, !UP0 ;  /* 0x000000013f067887 */ /* 0x000fc4000c000000 */
[----:B------:R-:W-:Y:S02]  /*2240*/  UIMAD UR38, UR4, -0x5, UR38 ;  /* 0xfffffffb042678a4 */ /* 0x000fe4000f8e0226 */
[----:B------:R-:W-:-:S04]  /*2250*/  ULOP3.LUT UR39, UR39, UR6, URZ, 0x3c, !UPT ;  /* 0x0000000627277292 */ /* 0x000fc8000f8e3c3f */
[----:B------:R-:W-:Y:S01]  /*2260*/  @UP1 ULOP3.LUT UR39, UR39, 0x1, UR4, 0x78, !UPT ;  /* 0x0000000127271892 */ /* 0x000fe2000f8e7804 */
[----:B-12---:R-:W-:Y:S11]  /*2270*/  @!P0 BRA `(.L_x_35) ;  /* 0x0000009400688947 */ /* 0x006ff60003800000 */
.L_x_318:
[----:B------:R-:W-:Y:S01]  /*2280*/  IMAD.SHL.U32 R14, R19, 0x40, RZ ;  /* 0x00000040130e7824 */ /* 0x000fe200078e00ff */
[----:B------:R-:W-:Y:S01]  /*2290*/  ULDC UR6, c[0x0][0x284] ;  /* 0x0000a10000067ab9 */ /* 0x000fe20000000800 */
[----:B0-----:R-:W-:Y:S01]  /*22a0*/  IMAD.SHL.U32 R12, R22, 0x100, RZ ;  /* 0x00000100160c7824 */ /* 0x001fe200078e00ff */
[----:B------:R-:W-:Y:S01]  /*22b0*/  SHF.R.S32.HI R165, RZ, 0x1f, R2 ;  /* 0x0000001fffa57819 */ /* 0x000fe20000011402 */
[----:B------:R-:W-:Y:S01]  /*22c0*/  ULDC.64 UR4, c[0x0][0x5d0] ;  /* 0x0001740000047ab9 */ /* 0x000fe20000000a00 */
[----:B------:R-:W-:Y:S01]  /*22d0*/  ISETP.GE.AND P0, PT, R14, UR6, PT ;  /* 0x000000060e007c0c */ /* 0x000fe2000bf06270 */
[----:B------:R-:W-:Y:S01]  /*22e0*/  IMAD.WIDE.U32 R4, R2, UR4, R8 ;  /* 0x0000000402047c25 */ /* 0x000fe2000f8e0008 */
[----:B------:R-:W-:Y:S02]  /*22f0*/  SHF.R.S32.HI R13, RZ, 0x1f, R12 ;  /* 0x0000001fff0d7819 */ /* 0x000fe4000001140c */
[C---:B------:R-:W-:Y:S01]  /*2300*/  ISETP.GE.OR P0, PT, R12.reuse, R15, P0 ;  /* 0x0000000f0c00720c */ /* 0x040fe20000706670 */
[----:B------:R-:W-:Y:S01]  /*2310*/  IMAD R3, R165, UR4, RZ ;  /* 0x00000004a5037c24 */ /* 0x000fe2000f8e02ff */
[----:B------:R-:W-:-:S03]  /*2320*/  IADD3 R6, P1, R12, R4, RZ ;  /* 0x000000040c067210 */ /* 0x000fc60007f3e0ff */
[----:B------:R-:W-:-:S05]  /*2330*/  IMAD R3, R2, UR5, R3 ;  /* 0x0000000502037c24 */ /* 0x000fca000f8e0203 */
[----:B------:R-:W-:-:S03]  /*2340*/  IADD3.X R7, R13, R5, R3, P1, !PT ;  /* 0x000000050d077210 */ /* 0x000fc60000ffe403 */
[----:B------:R-:W-:Y:S05]  /*2350*/  @P0 BRA `(.L_x_36) ;  /* 0x0000007c00040947 */ /* 0x000fea0003800000 */
[----:B------:R-:W0:Y:S01]  /*2360*/  LDC.64 R10, c[0x0][0x5c8] ;  /* 0x00017200ff0a7b82 */ /* 0x000e220000000a00 */
[----:B-----5:R-:W-:Y:S01]  /*2370*/  FSETP.NEU.AND P0, PT, R155, RZ, PT ;  /* 0x000000ff9b00720b */ /* 0x020fe20003f0d000 */
[----:B------:R-:W-:Y:S01]  /*2380*/  IMAD R3, R158, -0x2, R15 ;  /* 0xfffffffe9e037824 */ /* 0x000fe200078e020f */
[----:B------:R-:W-:Y:S01]  /*2390*/  BSSY B0, `(.L_x_36) ;  /* 0x00007bd000007945 */ /* 0x000fe20003800000 */
[----:B------:R-:W-:-:S04]  /*23a0*/  IMAD.WIDE R166, R19, 0x40, R156 ;  /* 0x0000004013a67825 */ /* 0x000fc800078e029c */
[----:B-1----:R-:W-:Y:S02]  /*23b0*/  IMAD.IADD R0, R3, 0x1, -R12 ;  /* 0x0000000103007824 */ /* 0x002fe400078e0a0c */
[----:B------:R-:W-:-:S03]  /*23c0*/  IMAD.IADD R3, R163, 0x1, -R14 ;  /* 0x00000001a3037824 */ /* 0x000fc600078e0a0e */
[----:B------:R-:W-:-:S04]  /*23d0*/  ISETP.GT.AND P2, PT, R0, RZ, PT ;  /* 0x000000ff0000720c */ /* 0x000fc80003f44270 */
[----:B------:R-:W-:Y:S01]  /*23e0*/  ISETP.GT.AND P1, PT, R3, RZ, P2 ;  /* 0x000000ff0300720c */ /* 0x000fe20001724270 */
[-C--:B0-----:R-:W-:Y:S02]  /*23f0*/  IMAD R4, R167, R10.reuse, RZ ;  /* 0x0000000aa7047224 */ /* 0x081fe400078e02ff */
[----:B------:R-:W-:-:S04]  /*2400*/  IMAD.WIDE.U32 R6, R166, R10, R6 ;  /* 0x0000000aa6067225 */ /* 0x000fc800078e0006 */
[----:B------:R-:W-:-:S04]  /*2410*/  IMAD R5, R166, R11, R4 ;  /* 0x0000000ba6057224 */ /* 0x000fc800078e0204 */
[----:B------:R-:W-:Y:S01]  /*2420*/  IMAD.IADD R179, R7, 0x1, R5 ;  /* 0x0000000107b37824 */ /* 0x000fe200078e0205 */
[----:B------:R-:W-:Y:S06]  /*2430*/  @!P0 BRA `(.L_x_37) ;  /* 0x0000005400988947 */ /* 0x000fec0003800000 */
[----:B------:R-:W0:Y:S01]  /*2440*/  LDC.64 R20, c[0x0][0x5b8] ;  /* 0x00016e00ff147b82 */ /* 0x000e220000000a00 */
[----:B------:R-:W-:-:S07]  /*2450*/  ULDC.64 UR4, c[0x0][0x5c0] ;  /* 0x0001700000047ab9 */ /* 0x000fce0000000a00 */
[----:B------:R-:W1:Y:S08]  /*2460*/  LDC.64 R168, c[0x0][0x5b0] ;  /* 0x00016c00ffa87b82 */ /* 0x000e700000000a00 */
[----:B------:R-:W2:Y:S01]  /*2470*/  LDC.64 R14, c[0x0][0x5a8] ;  /* 0x00016a00ff0e7b82 */ /* 0x000ea20000000a00 */
[-C--:B0-----:R-:W-:Y:S02]  /*2480*/  IMAD R7, R165, R20.reuse, RZ ;  /* 0x00000014a5077224 */ /* 0x081fe400078e02ff */
[----:B------:R-:W-:-:S04]  /*2490*/  IMAD.WIDE.U32 R4, R2, R20, R8 ;  /* 0x0000001402047225 */ /* 0x000fc800078e0008 */
[----:B------:R-:W-:Y:S01]  /*24a0*/  IMAD R177, R2, R21, R7 ;  /* 0x0000001502b17224 */ /* 0x000fe200078e0207 */
[----:B------:R-:W-:Y:S01]  /*24b0*/  IADD3 R164, P0, R12, R4, RZ ;  /* 0x000000040ca47210 */ /* 0x000fe20007f1e0ff */
[----:B-1----:R-:W-:-:S03]  /*24c0*/  IMAD R4, R167, R168, RZ ;  /* 0x000000a8a7047224 */ /* 0x002fc600078e02ff */
[----:B------:R-:W-:Y:S01]  /*24d0*/  IADD3.X R165, R13, R5, R177, P0, !PT ;  /* 0x000000050da57210 */ /* 0x000fe200007fe4b1 */
[C---:B------:R-:W-:Y:S02]  /*24e0*/  IMAD R21, R166.reuse, R169, R4 ;  /* 0x000000a9a6157224 */ /* 0x040fe400078e0204 */
[----:B------:R-:W-:-:S04]  /*24f0*/  IMAD.WIDE.U32 R4, R166, R168, R164 ;  /* 0x000000a8a6047225 */ /* 0x000fc800078e00a4 */
[----:B------:R-:W-:Y:S01]  /*2500*/  IMAD.IADD R5, R5, 0x1, R21 ;  /* 0x0000000105057824 */ /* 0x000fe200078e0215 */
[----:B--2---:R-:W-:-:S04]  /*2510*/  LEA R170, P0, R4, R14, 0x1 ;  /* 0x0000000e04aa7211 */ /* 0x004fc800078008ff */
[----:B------:R-:W-:-:S05]  /*2520*/  LEA.HI.X R171, R4, R15, R5, 0x1, P0 ;  /* 0x0000000f04ab7211 */ /* 0x000fca00000f0c05 */
[----:B------:R0:W2:Y:S01]  /*2530*/  @P1 LDG.E.LTC128B.U16 R19, desc[UR36][R170.64] ;  /* 0x00000024aa131981 */ /* 0x0000a2000c1e1520 */
[----:B------:R-:W-:Y:S01]  /*2540*/  IMAD.WIDE.U32 R4, R166, R168, R12 ;  /* 0x000000a8a6047225 */ /* 0x000fe200078e000c */
[----:B------:R-:W-:Y:S02]  /*2550*/  BSSY B1, `(.L_x_38) ;  /* 0x0000014000017945 */ /* 0x000fe40003800000 */
[----:B------:R-:W-:-:S04]  /*2560*/  IADD3 R172, P0, R8, R4, RZ ;  /* 0x0000000408ac7210 */ /* 0x000fc80007f1e0ff */
[----:B------:R-:W-:Y:S01]  /*2570*/  IADD3.X R173, R9, R21, R5, P0, !PT ;  /* 0x0000001509ad7210 */ /* 0x000fe200007fe405 */
[C---:B0-----:R-:W-:Y:S01]  /*2580*/  IMAD.SHL.U32 R170, R168.reuse, 0x8, RZ ;  /* 0x00000008a8aa7824 */ /* 0x041fe200078e00ff */
[----:B------:R-:W-:Y:S01]  /*2590*/  SHF.L.U64.HI R171, R168, 0x3, R169 ;  /* 0x00000003a8ab7819 */ /* 0x000fe200000102a9 */
[----:B------:R-:W-:-:S04]  /*25a0*/  IMAD.WIDE.U32 R172, R2, R20, R172 ;  /* 0x0000001402ac7225 */ /* 0x000fc800078e00ac */
[----:B------:R-:W-:Y:S02]  /*25b0*/  IMAD.IADD R7, R177, 0x1, R173 ;  /* 0x00000001b1077824 */ /* 0x000fe400078e02ad */
[----:B--2---:R-:W-:-:S05]  /*25c0*/  HADD2.F32 R4, -RZ, R19.H0_H0 ;  /* 0x20000013ff047230 */ /* 0x004fca0000004100 */
[----:B------:R-:W-:Y:S01]  /*25d0*/  FMUL R5, R4, R155 ;  /* 0x0000009b04057220 */ /* 0x000fe20000400000 */
[----:B------:R-:W-:-:S03]  /*25e0*/  LEA R4, P0, R6, UR4, 0x1 ;  /* 0x0000000406047c11 */ /* 0x000fc6000f8008ff */
[----:B------:R-:W-:Y:S01]  /*25f0*/  FFMA R24, R24, R154, R5 ;  /* 0x0000009a18187223 */ /* 0x000fe20000000005 */
[----:B------:R-:W-:Y:S02]  /*2600*/  LEA.HI.X R5, R6, UR5, R179, 0x1, P0 ;  /* 0x0000000506057c11 */ /* 0x000fe400080f0cb3 */
[----:B------:R-:W-:Y:S02]  /*2610*/  ISETP.GT.AND P0, PT, R0, 0x1, PT ;  /* 0x000000010000780c */ /* 0x000fe40003f04270 */
[----:B------:R-:W-:Y:S02]  /*2620*/  F2FP.F16.F32.PACK_AB R24, RZ, R24 ;  /* 0x00000018ff18723e */ /* 0x000fe400000000ff */
[----:B------:R-:W-:Y:S02]  /*2630*/  ISETP.GT.AND P3, PT, R3, RZ, P0 ;  /* 0x000000ff0300720c */ /* 0x000fe40000764270 */
[C---:B------:R-:W-:Y:S01]  /*2640*/  LEA R6, P4, R172.reuse, R14, 0x1 ;  /* 0x0000000eac067211 */ /* 0x040fe200078808ff */
[----:B------:R0:W-:Y:S03]  /*2650*/  @P1 STG.E.U16 desc[UR36][R4.64], R24 ;  /* 0x0000001804001986 */ /* 0x0001e6000c101524 */
[----:B------:R-:W-:-:S07]  /*2660*/  LEA.HI.X R7, R172, R15, R7, 0x1, P4 ;  /* 0x0000000fac077211 */ /* 0x000fce00020f0c07 */
[----:B------:R-:W-:Y:S05]  /*2670*/  @!P3 BRA `(.L_x_39) ;  /* 0x000000000004b947 */ /* 0x000fea0003800000 */
[----:B------:R1:W5:Y:S02]  /*2680*/  LDG.E.LTC128B.U16 R19, desc[UR36][R6.64+0x2] ;  /* 0x0000022406137981 */ /* 0x000364000c1e1520 */
.L_x_39:
[----:B------:R-:W-:Y:S05]  /*2690*/  BSYNC B1 ;  /* 0x0000000000017941 */ /* 0x000fea0003800000 */
.L_x_38:
[----:B-----5:R-:W-:Y:S01]  /*26a0*/  HADD2.F32 R22, -RZ, R19.H0_H0 ;  /* 0x20000013ff167230 */ /* 0x020fe20000004100 */
[----:B------:R-:W-:Y:S01]  /*26b0*/  ISETP.GT.AND P2, PT, R3, 0x8, P2 ;  /* 0x000000080300780c */ /* 0x000fe20001744270 */
[----:B------:R-:W-:-:S04]  /*26c0*/  IMAD.WIDE.U32 R170, R166, R168, R170 ;  /* 0x000000a8a6aa7225 */ /* 0x000fc800078e00aa */
[----:B------:R-:W-:Y:S01]  /*26d0*/  FMUL R22, R22, R155 ;  /* 0x0000009b16167220 */ /* 0x000fe20000400000 */
[----:B------:R-:W-:Y:S01]  /*26e0*/  IMAD.IADD R167, R21, 0x1, R171 ;  /* 0x0000000115a77824 */ /* 0x000fe200078e02ab */
[----:B------:R-:W-:Y:S02]  /*26f0*/  IADD3 R21, P1, R164, R170, RZ ;  /* 0x000000aaa4157210 */ /* 0x000fe40007f3e0ff */
[----:B------:R-:W-:-:S03]  /*2700*/  FFMA R22, R25, R154, R22 ;  /* 0x0000009a19167223 */ /* 0x000fc60000000016 */
[----:B------:R-:W-:Y:S01]  /*2710*/  IMAD.X R164, R167, 0x1, R165, P1 ;  /* 0x00000001a7a47824 */ /* 0x000fe200008e06a5 */
[C---:B0-----:R-:W-:Y:S02]  /*2720*/  LEA R24, P1, R21.reuse, R14, 0x1 ;  /* 0x0000000e15187211 */ /* 0x041fe400078208ff */
[----:B------:R-:W-:Y:S02]  /*2730*/  F2FP.F16.F32.PACK_AB R22, RZ, R22 ;  /* 0x00000016ff16723e */ /* 0x000fe400000000ff */
[----:B------:R-:W-:-:S03]  /*2740*/  LEA.HI.X R25, R21, R15, R164, 0x1, P1 ;  /* 0x0000000f15197211 */ /* 0x000fc600008f0ca4 */
[----:B------:R0:W-:Y:S04]  /*2750*/  @P3 STG.E.U16 desc[UR36][R4.64+0x2], R22 ;  /* 0x0000021604003986 */ /* 0x0001e8000c101524 */
[----:B------:R-:W2:Y:S01]  /*2760*/  @P2 LDG.E.LTC128B.U16 R19, desc[UR36][R24.64] ;  /* 0x0000002418132981 */ /* 0x000ea2000c1e1520 */
[----:B------:R-:W-:Y:S01]  /*2770*/  IADD3 R8, P1, P3, R8, R170, R12 ;  /* 0x000000aa08087210 */ /* 0x000fe20007b3e00c */
[----:B------:R-:W-:Y:S01]  /*2780*/  BSSY B1, `(.L_x_40) ;  /* 0x0000011000017945 */ /* 0x000fe20003800000 */
[C---:B------:R-:W-:Y:S02]  /*2790*/  SHF.L.U64.HI R11, R10.reuse, 0x4, R11 ;  /* 0x000000040a0b7819 */ /* 0x040fe4000001020b */
[----:B------:R-:W-:Y:S02]  /*27a0*/  IADD3.X R9, R9, R167, R13, P1, P3 ;  /* 0x000000a709097210 */ /* 0x000fe40000fe640d */
[----:B------:R-:W-:-:S02]  /*27b0*/  LEA R10, P1, R10, R4, 0x4 ;  /* 0x000000040a0a7211 */ /* 0x000fc400078220ff */
[----:B------:R-:W-:Y:S01]  /*27c0*/  ISETP.GT.AND P0, PT, R3, 0x8, P0 ;  /* 0x000000080300780c */ /* 0x000fe20000704270 */
[----:B------:R-:W-:-:S04]  /*27d0*/  IMAD.WIDE.U32 R20, R2, R20, R8 ;  /* 0x0000001402147225 */ /* 0x000fc800078e0008 */
[----:B------:R-:W-:Y:S01]  /*27e0*/  IMAD.X R11, R11, 0x1, R5, P1 ;  /* 0x000000010b0b7824 */ /* 0x000fe200008e0605 */
[----:B------:R-:W-:Y:S01]  /*27f0*/  LEA R8, P3, R20, R14, 0x1 ;  /* 0x0000000e14087211 */ /* 0x000fe200078608ff */
[----:B------:R-:W-:-:S05]  /*2800*/  IMAD.IADD R2, R177, 0x1, R21 ;  /* 0x00000001b1027824 */ /* 0x000fca00078e0215 */
[----:B------:R-:W-:Y:S01]  /*2810*/  LEA.HI.X R9, R20, R15, R2, 0x1, P3 ;  /* 0x0000000f14097211 */ /* 0x000fe200018f0c02 */
[----:B--2---:R-:W-:-:S05]  /*2820*/  HADD2.F32 R12, -RZ, R19.H0_H0 ;  /* 0x20000013ff0c7230 */ /* 0x004fca0000004100 */
[----:B------:R-:W-:-:S04]  /*2830*/  FMUL R13, R12, R155 ;  /* 0x0000009b0c0d7220 */ /* 0x000fc80000400000 */
[----:B------:R-:W-:-:S05]  /*2840*/  FFMA R13, R26, R154, R13 ;  /* 0x0000009a1a0d7223 */ /* 0x000fca000000000d */
[----:B------:R-:W-:-:S05]  /*2850*/  F2FP.F16.F32.PACK_AB R13, RZ, R13 ;  /* 0x0000000dff0d723e */ /* 0x000fca00000000ff */
[----:B------:R0:W-:Y:S01]  /*2860*/  @P2 STG.E.U16 desc[UR36][R10.64], R13 ;  /* 0x0000000d0a002986 */ /* 0x0001e2000c101524 */
[----:B------:R-:W-:Y:S05]  /*2870*/  @!P0 BRA `(.L_x_41) ;  /* 0x0000000000048947 */ /* 0x000fea0003800000 */
[----:B------:R2:W5:Y:S02]  /*2880*/  LDG.E.LTC128B.U16 R19, desc[UR36][R8.64+0x2] ;  /* 0x0000022408137981 */ /* 0x000564000c1e1520 */
.L_x_41:
[----:B------:R-:W-:Y:S05]  /*2890*/  BSYNC B1 ;  /* 0x0000000000017941 */ /* 0x000fea0003800000 */
.L_x_40:
[----:B-----5:R-:W-:Y:S01]  /*28a0*/  HADD2.F32 R2, -RZ, R19.H0_H0 ;  /* 0x20000013ff027230 */ /* 0x020fe20000004100 */
[----:B------:R-:W-:Y:S01]  /*28b0*/  ISETP.GT.AND P1, PT, R0, 0x8, PT ;  /* 0x000000080000780c */ /* 0x000fe20003f24270 */
[----:B------:R-:W-:Y:S03]  /*28c0*/  BSSY B1, `(.L_x_42) ;  /* 0x0000008000017945 */ /* 0x000fe60003800000 */
[----:B------:R-:W-:Y:S01]  /*28d0*/  FMUL R2, R2, R155 ;  /* 0x0000009b02027220 */ /* 0x000fe20000400000 */
[----:B------:R-:W-:-:S03]  /*28e0*/  ISETP.GT.AND P2, PT, R3, RZ, P1 ;  /* 0x000000ff0300720c */ /* 0x000fc60000f44270 */
[----:B------:R-:W-:-:S05]  /*28f0*/  FFMA R2, R27, R154, R2 ;  /* 0x0000009a1b027223 */ /* 0x000fca0000000002 */
[----:B------:R-:W-:-:S05]  /*2900*/  F2FP.F16.F32.PACK_AB R2, RZ, R2 ;  /* 0x00000002ff02723e */ /* 0x000fca00000000ff */
[----:B------:R3:W-:Y:S01]  /*2910*/  @P0 STG.E.U16 desc[UR36][R10.64+0x2], R2 ;  /* 0x000002020a000986 */ /* 0x0007e2000c101524 */
[----:B------:R-:W-:Y:S05]  /*2920*/  @!P2 BRA `(.L_x_43) ;  /* 0x000000000004a947 */ /* 0x000fea0003800000 */
[----:B------:R4:W5:Y:S02]  /*2930*/  LDG.E.LTC128B.U16 R19, desc[UR36][R6.64+0x10] ;  /* 0x0000102406137981 */ /* 0x000964000c1e1520 */
.L_x_43:
[----:B------:R-:W-:Y:S05]  /*2940*/  BSYNC B1 ;  /* 0x0000000000017941 */ /* 0x000fea0003800000 */
.L_x_42:
[----:B---3-5:R-:W-:Y:S01]  /*2950*/  HADD2.F32 R2, -RZ, R19.H0_H0 ;  /* 0x20000013ff027230 */ /* 0x028fe20000004100 */
[----:B------:R-:W-:Y:S01]  /*2960*/  ISETP.GT.AND P0, PT, R0, 0x9, PT ;  /* 0x000000090000780c */ /* 0x000fe20003f04270 */
[----:B------:R-:W-:Y:S03]  /*2970*/  BSSY B1, `(.L_x_44) ;  /* 0x0000008000017945 */ /* 0x000fe60003800000 */
[----:B0-----:R-:W-:Y:S01]  /*2980*/  FMUL R13, R2, R155 ;  /* 0x0000009b020d7220 */ /* 0x001fe20000400000 */
[----:B------:R-:W-:-:S03]  /*2990*/  ISETP.GT.AND P3, PT, R3, RZ, P0 ;  /* 0x000000ff0300720c */ /* 0x000fc60000764270 */
[----:B------:R-:W-:-:S05]  /*29a0*/  FFMA R13, R28, R154, R13 ;  /* 0x0000009a1c0d7223 */ /* 0x000fca000000000d */
[----:B------:R-:W-:-:S05]  /*29b0*/  F2FP.F16.F32.PACK_AB R13, RZ, R13 ;  /* 0x0000000dff0d723e */ /* 0x000fca00000000ff */
[----:B------:R0:W-:Y:S01]  /*29c0*/  @P2 STG.E.U16 desc[UR36][R4.64+0x10], R13 ;  /* 0x0000100d04002986 */ /* 0x0001e2000c101524 */
[----:B------:R-:W-:Y:S05]  /*29d0*/  @!P3 BRA `(.L_x_45) ;  /* 0x000000000004b947 */ /* 0x000fea0003800000 */
[----:B------:R3:W5:Y:S02]  /*29e0*/  LDG.E.LTC128B.U16 R19, desc[UR36][R6.64+0x12] ;  /* 0x0000122406137981 */ /* 0x000764000c1e1520 */
.L_x_45:
[----:B------:R-:W-:Y:S05]  /*29f0*/  BSYNC B1 ;  /* 0x0000000000017941 */ /* 0x000fea0003800000 */
.L_x_44:
[----:B-----5:R-:W-:Y:S01]  /*2a00*/  HADD2.F32 R2, -RZ, R19.H0_H0 ;  /* 0x20000013ff027230 */ /* 0x020fe20000004100 */
[----:B------:R-:W-:Y:S01]  /*2a10*/  ISETP.GT.AND P1, PT, R3, 0x8, P1 ;  /* 0x000000080300780c */ /* 0x000fe20000f24270 */
[----:B------:R-:W-:Y:S03]  /*2a20*/  BSSY B1, `(.L_x_46) ;  /* 0x0000007000017945 */ /* 0x000fe60003800000 */
[----:B------:R-:W-:-:S04]  /*2a30*/  FMUL R2, R2, R155 ;  /* 0x0000009b02027220 */ /* 0x000fc80000400000 */
[----:B------:R-:W-:-:S05]  /*2a40*/  FFMA R2, R29, R154, R2 ;  /* 0x0000009a1d027223 */ /* 0x000fca0000000002 */
[----:B------:R-:W-:-:S05]  /*2a50*/  F2FP.F16.F32.PACK_AB R2, RZ, R2 ;  /* 0x00000002ff02723e */ /* 0x000fca00000000ff */
[----:B------:R0:W-:Y:S01]  /*2a60*/  @P3 STG.E.U16 desc[UR36][R4.64+0x12], R2 ;  /* 0x0000120204003986 */ /* 0x0001e2000c101524 */
[----:B------:R-:W-:Y:S05]  /*2a70*/  @!P1 BRA `(.L_x_47) ;  /* 0x0000000000049947 */ /* 0x000fea0003800000 */
[----:B------:R0:W5:Y:S02]  /*2a80*/  LDG.E.LTC128B.U16 R19, desc[UR36][R8.64+0x10] ;  /* 0x0000102408137981 */ /* 0x000164000c1e1520 */
.L_x_47:
[----:B------:R-:W-:Y:S05]  /*2a90*/  BSYNC B1 ;  /* 0x0000000000017941 */ /* 0x000fea0003800000 */
.L_x_46:
[----:B0----5:R-:W-:Y:S01]  /*2aa0*/  HADD2.F32 R2, -RZ, R19.H0_H0 ;  /* 0x20000013ff027230 */ /* 0x021fe20000004100 */
        /* <DEDUP_REMOVED lines=8> */
.L_x_49:
[----:B------:R-:W-:Y:S05]  /*2b30*/  BSYNC B1 ;  /* 0x0000000000017941 */ /* 0x000fea0003800000 */
.L_x_48:
        /* <DEDUP_REMOVED lines=10> */
.L_x_51:
[----:B------:R-:W-:Y:S05]  /*2be0*/  BSYNC B1 ;  /* 0x0000000000017941 */ /* 0x000fea0003800000 */
.L_x_50:
[----:B0----5:R-:W-:Y:S01]  /*2bf0*/  HADD2.F32 R2, -RZ, R19.H0_H0 ;  /* 0x20000013ff027230 */ /* 0x021fe20000004100 */
        /* <DEDUP_REMOVED lines=9> */
.L_x_53:
[----:B------:R-:W-:Y:S05]  /*2c90*/  BSYNC B1 ;  /* 0x0000000000017941 */ /* 0x000fea0003800000 */
.L_x_52:
        /* <DEDUP_REMOVED lines=9> */
.L_x_55:
[----:B------:R-:W-:Y:S05]  /*2d30*/  BSYNC B1 ;  /* 0x0000000000017941 */ /* 0x000fea0003800000 */
.L_x_54:
        /* <DEDUP_REMOVED lines=9> */
.L_x_57:
[----:B------:R-:W-:Y:S05]  /*2dd0*/  BSYNC B1 ;  /* 0x0000000000017941 */ /* 0x000fea0003800000 */
.L_x_56:
        /* <DEDUP_REMOVED lines=10> */
.L_x_59:
[----:B------:R-:W-:Y:S05]  /*2e80*/  BSYNC B1 ;  /* 0x0000000000017941 */ /* 0x000fea0003800000 */
.L_x_58:
        /* <DEDUP_REMOVED lines=10> */
.L_x_61:
[----:B------:R-:W-:Y:S05]  /*2f30*/  BSYNC B1 ;  /* 0x0000000000017941 */ /* 0x000fea0003800000 */
.L_x_60:
        /* <DEDUP_REMOVED lines=9> */
.L_x_63:
[----:B------:R-:W-:Y:S05]  /*2fd0*/  BSYNC B1 ;  /* 0x0000000000017941 */ /* 0x000fea0003800000 */
.L_x_62:
        /* <DEDUP_REMOVED lines=9> */
.L_x_65:
[----:B------:R-:W-:Y:S05]  /*3070*/  BSYNC B1 ;  /* 0x0000000000017941 */ /* 0x000fea0003800000 */
.L_x_64:
        /* <DEDUP_REMOVED lines=10> */
.L_x_67:
[----:B------:R-:W-:Y:S05]  /*3120*/  BSYNC B1 ;  /* 0x0000000000017941 */ /* 0x000fea0003800000 */
.L_x_66:
        /* <DEDUP_REMOVED lines=10> */
.L_x_69:
[----:B------:R-:W-:Y:S05]  /*31d0*/  BSYNC B1 ;  /* 0x0000000000017941 */ /* 0x000fea0003800000 */
.L_x_68:
        /* <DEDUP_REMOVED lines=9> */
.L_x_71:
[----:B------:R-:W-:Y:S05]  /*3270*/  BSYNC B1 ;  /* 0x0000000000017941 */ /* 0x000fea0003800000 */
.L_x_70:
        /* <DEDUP_REMOVED lines=9> */
.L_x_73:
[----:B------:R-:W-:Y:S05]  /*3310*/  BSYNC B1 ;  /* 0x0000000000017941 */ /* 0x000fea0003800000 */
.L_x_72:
        /* <DEDUP_REMOVED lines=10> */
.L_x_75:
[----:B------:R-:W-:Y:S05]  /*33c0*/  BSYNC B1 ;  /* 0x0000000000017941 */ /* 0x000fea0003800000 */
.L_x_74:
        /* <DEDUP_REMOVED lines=10> */
.L_x_77:
[----:B------:R-:W-:Y:S05]  /*3470*/  BSYNC B1 ;  /* 0x0000000000017941 */ /* 0x000fea0003800000 */
.L_x_76:
        /* <DEDUP_REMOVED lines=9> */
.L_x_79:
[----:B------:R-:W-:Y:S05]  /*3510*/  BSYNC B1 ;  /* 0x0000000000017941 */ /* 0x000fea0003800000 */
.L_x_78:
        /* <DEDUP_REMOVED lines=9> */
.L_x_81:
[----:B------:R-:W-:Y:S05]  /*35b0*/  BSYNC B1 ;  /* 0x0000000000017941 */ /* 0x000fea0003800000 */
.L_x_80:
        /* <DEDUP_REMOVED lines=10> */
.L_x_83:
[----:B------:R-:W-:Y:S05]  /*3660*/  BSYNC B1 ;  /* 0x0000000000017941 */ /* 0x000fea0003800000 */
.L_x_82:
        /* <DEDUP_REMOVED lines=10> */
.L_x_85:
[----:B------:R-:W-:Y:S05]  /*3710*/  BSYNC B1 ;  /* 0x0000000000017941 */ /* 0x000fea0003800000 */
.L_x_84:
        /* <DEDUP_REMOVED lines=9> */
.L_x_87:
[----:B------:R-:W-:Y:S05]  /*37b0*/  BSYNC B1 ;  /* 0x0000000000017941 */ /* 0x000fea0003800000 */
.L_x_86:
        /* <DEDUP_REMOVED lines=9> */
.L_x_89:
[----:B------:R-:W-:Y:S05]  /*3850*/  BSYNC B1 ;  /* 0x0000000000017941 */ /* 0x000fea0003800000 */
.L_x_88:
        /* <DEDUP_REMOVED lines=10> */
.L_x_91:
[----:B------:R-:W-:Y:S05]  /*3900*/  BSYNC B1 ;  /* 0x0000000000017941 */ /* 0x000fea0003800000 */
.L_x_90:
        /* <DEDUP_REMOVED lines=10> */
.L_x_93:
[----:B------:R-:W-:Y:S05]  /*39b0*/  BSYNC B1 ;  /* 0x0000000000017941 */ /* 0x000fea0003800000 */
.L_x_92:
        /* <DEDUP_REMOVED lines=9> */
.L_x_95:
[----:B------:R-:W-:Y:S05]  /*3a50*/  BSYNC B1 ;  /* 0x0000000000017941 */ /* 0x000fea0003800000 */
.L_x_94:
        /* <DEDUP_REMOVED lines=9> */
.L_x_97:
[----:B------:R-:W-:Y:S05]  /*3af0*/  BSYNC B1 ;  /* 0x0000000000017941 */ /* 0x000fea0003800000 */
.L_x_96:
        /* <DEDUP_REMOVED lines=10> */
.L_x_99:
[----:B------:R-:W-:Y:S05]  /*3ba0*/  BSYNC B1 ;  /* 0x0000000000017941 */ /* 0x000fea0003800000 */
.L_x_98:
        /* <DEDUP_REMOVED lines=10> */
.L_x_101:
[----:B------:R-:W-:Y:S05]  /*3c50*/  BSYNC B1 ;  /* 0x0000000000017941 */ /* 0x000fea0003800000 */
.L_x_100:
        /* <DEDUP_REMOVED lines=9> */
.L_x_103:
[----:B------:R-:W-:Y:S05]  /*3cf0*/  BSYNC B1 ;  /* 0x0000000000017941 */ /* 0x000fea0003800000 */
.L_x_102:
        /* <DEDUP_REMOVED lines=9> */
.L_x_105:
[----:B------:R-:W-:Y:S05]  /*3d90*/  BSYNC B1 ;  /* 0x0000000000017941 */ /* 0x000fea0003800000 */
.L_x_104:
        /* <DEDUP_REMOVED lines=10> */
.L_x_107:
[----:B------:R-:W-:Y:S05]  /*3e40*/  BSYNC B1 ;  /* 0x0000000000017941 */ /* 0x000fea0003800000 */
.L_x_106:
        /* <DEDUP_REMOVED lines=10> */
.L_x_109:
[----:B------:R-:W-:Y:S05]  /*3ef0*/  BSYNC B1 ;  /* 0x0000000000017941 */ /* 0x000fea0003800000 */
.L_x_108:
        /* <DEDUP_REMOVED lines=9> */
.L_x_111:
[----:B------:R-:W-:Y:S05]  /*3f90*/  BSYNC B1 ;  /* 0x0000000000017941 */ /* 0x000fea0003800000 */
.L_x_110:
        /* <DEDUP_REMOVED lines=9> */
.L_x_113:
[----:B------:R-:W-:Y:S05]  /*4030*/  BSYNC B1 ;  /* 0x0000000000017941 */ /* 0x000fea0003800000 */
.L_x_112:
        /* <DEDUP_REMOVED lines=10> */
.L_x_115:
[----:B------:R-:W-:Y:S05]  /*40e0*/  BSYNC B1 ;  /* 0x0000000000017941 */ /* 0x000fea0003800000 */
.L_x_114:
        /* <DEDUP_REMOVED lines=10> */
.L_x_117:
[----:B------:R-:W-:Y:S05]  /*4190*/  BSYNC B1 ;  /* 0x0000000000017941 */ /* 0x000fea0003800000 */
.L_x_116:
        /* <DEDUP_REMOVED lines=9> */
.L_x_119:
[----:B------:R-:W-:Y:S05]  /*4230*/  BSYNC B1 ;  /* 0x0000000000017941 */ /* 0x000fea0003800000 */
.L_x_118:
        /* <DEDUP_REMOVED lines=9> */
.L_x_121:
[----:B------:R-:W-:Y:S05]  /*42d0*/  BSYNC B1 ;  /* 0x0000000000017941 */ /* 0x000fea0003800000 */
.L_x_120:
        /* <DEDUP_REMOVED lines=10> */
.L_x_123:
[----:B------:R-:W-:Y:S05]  /*4380*/  BSYNC B1 ;  /* 0x0000000000017941 */ /* 0x000fea0003800000 */
.L_x_122:
        /* <DEDUP_REMOVED lines=10> */
.L_x_125:
[----:B------:R-:W-:Y:S05]  /*4430*/  BSYNC B1 ;  /* 0x0000000000017941 */ /* 0x000fea0003800000 */
.L_x_124:
        /* <DEDUP_REMOVED lines=9> */
.L_x_127:
[----:B------:R-:W-:Y:S05]  /*44d0*/  BSYNC B1 ;  /* 0x0000000000017941 */ /* 0x000fea0003800000 */
.L_x_126:
        /* <DEDUP_REMOVED lines=9> */
.L_x_129:
[----:B------:R-:W-:Y:S05]  /*4570*/  BSYNC B1 ;  /* 0x0000000000017941 */ /* 0x000fea0003800000 */
.L_x_128:
        /* <DEDUP_REMOVED lines=10> */
.L_x_131:
[----:B------:R-:W-:Y:S05]  /*4620*/  BSYNC B1 ;  /* 0x0000000000017941 */ /* 0x000fea0003800000 */
.L_x_130:
        /* <DEDUP_REMOVED lines=10> */
.L_x_133:
[----:B------:R-:W-:Y:S05]  /*46d0*/  BSYNC B1 ;  /* 0x0000000000017941 */ /* 0x000fea0003800000 */
.L_x_132:
        /* <DEDUP_REMOVED lines=9> */
.L_x_135:
[----:B------:R-:W-:Y:S05]  /*4770*/  BSYNC B1 ;  /* 0x0000000000017941 */ /* 0x000fea0003800000 */
.L_x_134:
        /* <DEDUP_REMOVED lines=9> */
.L_x_137:
[----:B------:R-:W-:Y:S05]  /*4810*/  BSYNC B1 ;  /* 0x0000000000017941 */ /* 0x000fea0003800000 */
.L_x_136:
        /* <DEDUP_REMOVED lines=10> */
.L_x_139:
[----:B------:R-:W-:Y:S05]  /*48c0*/  BSYNC B1 ;  /* 0x0000000000017941 */ /* 0x000fea0003800000 */
.L_x_138:
        /* <DEDUP_REMOVED lines=10> */
.L_x_141:
[----:B------:R-:W-:Y:S05]  /*4970*/  BSYNC B1 ;  /* 0x0000000000017941 */ /* 0x000fea0003800000 */
.L_x_140:
        /* <DEDUP_REMOVED lines=9> */
.L_x_143:
[----:B------:R-:W-:Y:S05]  /*4a10*/  BSYNC B1 ;  /* 0x0000000000017941 */ /* 0x000fea0003800000 */
.L_x_142:
        /* <DEDUP_REMOVED lines=9> */
.L_x_145:
[----:B------:R-:W-:Y:S05]  /*4ab0*/  BSYNC B1 ;  /* 0x0000000000017941 */ /* 0x000fea0003800000 */
.L_x_144:
        /* <DEDUP_REMOVED lines=10> */
.L_x_147:
[----:B------:R-:W-:Y:S05]  /*4b60*/  BSYNC B1 ;  /* 0x0000000000017941 */ /* 0x000fea0003800000 */
.L_x_146:
        /* <DEDUP_REMOVED lines=10> */
.L_x_149:
[----:B------:R-:W-:Y:S05]  /*4c10*/  BSYNC B1 ;  /* 0x0000000000017941 */ /* 0x000fea0003800000 */
.L_x_148:
        /* <DEDUP_REMOVED lines=9> */
.L_x_151:
[----:B------:R-:W-:Y:S05]  /*4cb0*/  BSYNC B1 ;  /* 0x0000000000017941 */ /* 0x000fea0003800000 */
.L_x_150:
        /* <DEDUP_REMOVED lines=9> */
.L_x_153:
[----:B------:R-:W-:Y:S05]  /*4d50*/  BSYNC B1 ;  /* 0x0000000000017941 */ /* 0x000fea0003800000 */
.L_x_152:
        /* <DEDUP_REMOVED lines=10> */
.L_x_155:
[----:B------:R-:W-:Y:S05]  /*4e00*/  BSYNC B1 ;  /* 0x0000000000017941 */ /* 0x000fea0003800000 */
.L_x_154:
        /* <DEDUP_REMOVED lines=10> */
.L_x_157:
[----:B------:R-:W-:Y:S05]  /*4eb0*/  BSYNC B1 ;  /* 0x0000000000017941 */ /* 0x000fea0003800000 */
.L_x_156:
        /* <DEDUP_REMOVED lines=9> */
.L_x_159:
[----:B------:R-:W-:Y:S05]  /*4f50*/  BSYNC B1 ;  /* 0x0000000000017941 */ /* 0x000fea0003800000 */
.L_x_158:
        /* <DEDUP_REMOVED lines=9> */
.L_x_161:
[----:B------:R-:W-:Y:S05]  /*4ff0*/  BSYNC B1 ;  /* 0x0000000000017941 */ /* 0x000fea0003800000 */
.L_x_160:
        /* <DEDUP_REMOVED lines=10> */
.L_x_163:
[----:B------:R-:W-:Y:S05]  /*50a0*/  BSYNC B1 ;  /* 0x0000000000017941 */ /* 0x000fea0003800000 */
.L_x_162:
        /* <DEDUP_REMOVED lines=10> */
.L_x_165:
[----:B------:R-:W-:Y:S05]  /*5150*/  BSYNC B1 ;  /* 0x0000000000017941 */ /* 0x000fea0003800000 */
.L_x_164:
        /* <DEDUP_REMOVED lines=9> */
.L_x_167:
[----:B------:R-:W-:Y:S05]  /*51f0*/  BSYNC B1 ;  /* 0x0000000000017941 */ /* 0x000fea0003800000 */
.L_x_166:
        /* <DEDUP_REMOVED lines=9> */
.L_x_169:
[----:B------:R-:W-:Y:S05]  /*5290*/  BSYNC B1 ;  /* 0x0000000000017941 */ /* 0x000fea0003800000 */
.L_x_168:
        /* <DEDUP_REMOVED lines=10> */
.L_x_171:
[----:B------:R-:W-:Y:S05]  /*5340*/  BSYNC B1 ;  /* 0x0000000000017941 */ /* 0x000fea0003800000 */
.L_x_170:
        /* <DEDUP_REMOVED lines=10> */
.L_x_173:
[----:B------:R-:W-:Y:S05]  /*53f0*/  BSYNC B1 ;  /* 0x0000000000017941 */ /* 0x000fea0003800000 */
.L_x_172:
        /* <DEDUP_REMOVED lines=9> */
.L_x_175:
[----:B------:R-:W-:Y:S05]  /*5490*/  BSYNC B1 ;  /* 0x0000000000017941 */ /* 0x000fea0003800000 */
.L_x_174:
        /* <DEDUP_REMOVED lines=9> */
.L_x_177:
[----:B------:R-:W-:Y:S05]  /*5530*/  BSYNC B1 ;  /* 0x0000000000017941 */ /* 0x000fea0003800000 */
.L_x_176:
        /* <DEDUP_REMOVED lines=10> */
.L_x_179:
[----:B------:R-:W-:Y:S05]  /*55e0*/  BSYNC B1 ;  /* 0x0000000000017941 */ /* 0x000fea0003800000 */
.L_x_178:
        /* <DEDUP_REMOVED lines=10> */
.L_x_181:
[----:B------:R-:W-:Y:S05]  /*5690*/  BSYNC B1 ;  /* 0x0000000000017941 */ /* 0x000fea0003800000 */
.L_x_180:
        /* <DEDUP_REMOVED lines=9> */
.L_x_183:
[----:B------:R-:W-:Y:S05]  /*5730*/  BSYNC B1 ;  /* 0x0000000000017941 */ /* 0x000fea0003800000 */
.L_x_182:
        /* <DEDUP_REMOVED lines=9> */
.L_x_185:
[----:B------:R-:W-:Y:S05]  /*57d0*/  BSYNC B1 ;  /* 0x0000000000017941 */ /* 0x000fea0003800000 */
.L_x_184:
        /* <DEDUP_REMOVED lines=10> */
.L_x_187:
[----:B------:R-:W-:Y:S05]  /*5880*/  BSYNC B1 ;  /* 0x0000000000017941 */ /* 0x000fea0003800000 */
.L_x_186:
        /* <DEDUP_REMOVED lines=10> */
.L_x_189:
[----:B------:R-:W-:Y:S05]  /*5930*/  BSYNC B1 ;  /* 0x0000000000017941 */ /* 0x000fea0003800000 */
.L_x_188:
        /* <DEDUP_REMOVED lines=9> */
.L_x_191:
[----:B------:R-:W-:Y:S05]  /*59d0*/  BSYNC B1 ;  /* 0x0000000000017941 */ /* 0x000fea0003800000 */
.L_x_190:
        /* <DEDUP_REMOVED lines=9> */
.L_x_193:
[----:B------:R-:W-:Y:S05]  /*5a70*/  BSYNC B1 ;  /* 0x0000000000017941 */ /* 0x000fea0003800000 */
.L_x_192:
        /* <DEDUP_REMOVED lines=10> */
.L_x_195:
[----:B------:R-:W-:Y:S05]  /*5b20*/  BSYNC B1 ;  /* 0x0000000000017941 */ /* 0x000fea0003800000 */
.L_x_194:
        /* <DEDUP_REMOVED lines=10> */
.L_x_197:
[----:B------:R-:W-:Y:S05]  /*5bd0*/  BSYNC B1 ;  /* 0x0000000000017941 */ /* 0x000fea0003800000 */
.L_x_196:
        /* <DEDUP_REMOVED lines=9> */
.L_x_199:
[----:B------:R-:W-:Y:S05]  /*5c70*/  BSYNC B1 ;  /* 0x0000000000017941 */ /* 0x000fea0003800000 */
.L_x_198:
        /* <DEDUP_REMOVED lines=9> */
.L_x_201:
[----:B------:R-:W-:Y:S05]  /*5d10*/  BSYNC B1 ;  /* 0x0000000000017941 */ /* 0x000fea0003800000 */
.L_x_200:
        /* <DEDUP_REMOVED lines=10> */
.L_x_203:
[----:B------:R-:W-:Y:S05]  /*5dc0*/  BSYNC B1 ;  /* 0x0000000000017941 */ /* 0x000fea0003800000 */
.L_x_202:
        /* <DEDUP_REMOVED lines=10> */
.L_x_205:
[----:B------:R-:W-:Y:S05]  /*5e70*/  BSYNC B1 ;  /* 0x0000000000017941 */ /* 0x000fea0003800000 */
.L_x_204:
        /* <DEDUP_REMOVED lines=9> */
.L_x_207:
[----:B------:R-:W-:Y:S05]  /*5f10*/  BSYNC B1 ;  /* 0x0000000000017941 */ /* 0x000fea0003800000 */
.L_x_206:
        /* <DEDUP_REMOVED lines=9> */
.L_x_209:
[----:B------:R-:W-:Y:S05]  /*5fb0*/  BSYNC B1 ;  /* 0x0000000000017941 */ /* 0x000fea0003800000 */
.L_x_208:
        /* <DEDUP_REMOVED lines=10> */
.L_x_211:
[----:B------:R-:W-:Y:S05]  /*6060*/  BSYNC B1 ;  /* 0x0000000000017941 */ /* 0x000fea0003800000 */
.L_x_210:
        /* <DEDUP_REMOVED lines=10> */
.L_x_213:
[----:B------:R-:W-:Y:S05]  /*6110*/  BSYNC B1 ;  /* 0x0000000000017941 */ /* 0x000fea0003800000 */
.L_x_212:
        /* <DEDUP_REMOVED lines=9> */
.L_x_215:
[----:B------:R-:W-:Y:S05]  /*61b0*/  BSYNC B1 ;  /* 0x0000000000017941 */ /* 0x000fea0003800000 */
.L_x_214:
        /* <DEDUP_REMOVED lines=9> */
.L_x_217:
[----:B------:R-:W-:Y:S05]  /*6250*/  BSYNC B1 ;  /* 0x0000000000017941 */ /* 0x000fea0003800000 */
.L_x_216:
        /* <DEDUP_REMOVED lines=10> */
.L_x_219:
[----:B------:R-:W-:Y:S05]  /*6300*/  BSYNC B1 ;  /* 0x0000000000017941 */ /* 0x000fea0003800000 */
.L_x_218:
        /* <DEDUP_REMOVED lines=10> */
.L_x_221:
[----:B------:R-:W-:Y:S05]  /*63b0*/  BSYNC B1 ;  /* 0x0000000000017941 */ /* 0x000fea0003800000 */
.L_x_220:
        /* <DEDUP_REMOVED lines=9> */
.L_x_223:
[----:B------:R-:W-:Y:S05]  /*6450*/  BSYNC B1 ;  /* 0x0000000000017941 */ /* 0x000fea0003800000 */
.L_x_222:
        /* <DEDUP_REMOVED lines=9> */
.L_x_225:
[----:B------:R-:W-:Y:S05]  /*64f0*/  BSYNC B1 ;  /* 0x0000000000017941 */ /* 0x000fea0003800000 */
.L_x_224:
        /* <DEDUP_REMOVED lines=10> */
.L_x_227:
[----:B------:R-:W-:Y:S05]  /*65a0*/  BSYNC B1 ;  /* 0x0000000000017941 */ /* 0x000fea0003800000 */
.L_x_226:
        /* <DEDUP_REMOVED lines=10> */
.L_x_229:
[----:B------:R-:W-:Y:S05]  /*6650*/  BSYNC B1 ;  /* 0x0000000000017941 */ /* 0x000fea0003800000 */
.L_x_228:
        /* <DEDUP_REMOVED lines=9> */
.L_x_231:
[----:B------:R-:W-:Y:S05]  /*66f0*/  BSYNC B1 ;  /* 0x0000000000017941 */ /* 0x000fea0003800000 */
.L_x_230:
        /* <DEDUP_REMOVED lines=9> */
.L_x_233:
[----:B------:R-:W-:Y:S05]  /*6790*/  BSYNC B1 ;  /* 0x0000000000017941 */ /* 0x000fea0003800000 */
.L_x_232:
        /* <DEDUP_REMOVED lines=10> */
.L_x_235:
[----:B------:R-:W-:Y:S05]  /*6840*/  BSYNC B1 ;  /* 0x0000000000017941 */ /* 0x000fea0003800000 */
.L_x_234:
        /* <DEDUP_REMOVED lines=10> */
.L_x_237:
[----:B------:R-:W-:Y:S05]  /*68f0*/  BSYNC B1 ;  /* 0x0000000000017941 */ /* 0x000fea0003800000 */
.L_x_236:
        /* <DEDUP_REMOVED lines=9> */
.L_x_239:
[----:B------:R-:W-:Y:S05]  /*6990*/  BSYNC B1 ;  /* 0x0000000000017941 */ /* 0x000fea0003800000 */
.L_x_238:
        /* <DEDUP_REMOVED lines=9> */
.L_x_241:
[----:B------:R-:W-:Y:S05]  /*6a30*/  BSYNC B1 ;  /* 0x0000000000017941 */ /* 0x000fea0003800000 */
.L_x_240:
        /* <DEDUP_REMOVED lines=10> */
.L_x_243:
[----:B------:R-:W-:Y:S05]  /*6ae0*/  BSYNC B1 ;  /* 0x0000000000017941 */ /* 0x000fea0003800000 */
.L_x_242:
        /* <DEDUP_REMOVED lines=10> */
.L_x_245:
[----:B------:R-:W-:Y:S05]  /*6b90*/  BSYNC B1 ;  /* 0x0000000000017941 */ /* 0x000fea0003800000 */
.L_x_244:
        /* <DEDUP_REMOVED lines=9> */
.L_x_247:
[----:B------:R-:W-:Y:S05]  /*6c30*/  BSYNC B1 ;  /* 0x0000000000017941 */ /* 0x000fea0003800000 */
.L_x_246:
        /* <DEDUP_REMOVED lines=9> */
.L_x_249:
[----:B------:R-:W-:Y:S05]  /*6cd0*/  BSYNC B1 ;  /* 0x0000000000017941 */ /* 0x000fea0003800000 */
.L_x_248:
        /* <DEDUP_REMOVED lines=10> */
.L_x_251:
[----:B------:R-:W-:Y:S05]  /*6d80*/  BSYNC B1 ;  /* 0x0000000000017941 */ /* 0x000fea0003800000 */
.L_x_250:
        /* <DEDUP_REMOVED lines=10> */
.L_x_253:
[----:B------:R-:W-:Y:S05]  /*6e30*/  BSYNC B1 ;  /* 0x0000000000017941 */ /* 0x000fea0003800000 */
.L_x_252:
        /* <DEDUP_REMOVED lines=9> */
.L_x_255:
[----:B------:R-:W-:Y:S05]  /*6ed0*/  BSYNC B1 ;  /* 0x0000000000017941 */ /* 0x000fea0003800000 */
.L_x_254:
        /* <DEDUP_REMOVED lines=9> */
.L_x_257:
[----:B------:R-:W-:Y:S05]  /*6f70*/  BSYNC B1 ;  /* 0x0000000000017941 */ /* 0x000fea0003800000 */
.L_x_256:
        /* <DEDUP_REMOVED lines=10> */
.L_x_259:
[----:B------:R-:W-:Y:S05]  /*7020*/  BSYNC B1 ;  /* 0x0000000000017941 */ /* 0x000fea0003800000 */
.L_x_258:
        /* <DEDUP_REMOVED lines=10> */
.L_x_261:
[----:B------:R-:W-:Y:S05]  /*70d0*/  BSYNC B1 ;  /* 0x0000000000017941 */ /* 0x000fea0003800000 */
.L_x_260:
        /* <DEDUP_REMOVED lines=9> */
.L_x_263:
[----:B------:R-:W-:Y:S05]  /*7170*/  BSYNC B1 ;  /* 0x0000000000017941 */ /* 0x000fea0003800000 */
.L_x_262:
        /* <DEDUP_REMOVED lines=9> */
.L_x_265:
[----:B------:R-:W-:Y:S05]  /*7210*/  BSYNC B1 ;  /* 0x0000000000017941 */ /* 0x000fea0003800000 */
.L_x_264:
        /* <DEDUP_REMOVED lines=10> */
.L_x_267:
[----:B------:R-:W-:Y:S05]  /*72c0*/  BSYNC B1 ;  /* 0x0000000000017941 */ /* 0x000fea0003800000 */
.L_x_266:
        /* <DEDUP_REMOVED lines=10> */
.L_x_269:
[----:B------:R-:W-:Y:S05]  /*7370*/  BSYNC B1 ;  /* 0x0000000000017941 */ /* 0x000fea0003800000 */
.L_x_268:
        /* <DEDUP_REMOVED lines=9> */
.L_x_271:
[----:B------:R-:W-:Y:S05]  /*7410*/  BSYNC B1 ;  /* 0x0000000000017941 */ /* 0x000fea0003800000 */
.L_x_270:
        /* <DEDUP_REMOVED lines=9> */
.L_x_273:
[----:B------:R-:W-:Y:S05]  /*74b0*/  BSYNC B1 ;  /* 0x0000000000017941 */ /* 0x000fea0003800000 */
.L_x_272:
        /* <DEDUP_REMOVED lines=10> */
.L_x_275:
[----:B------:R-:W-:Y:S05]  /*7560*/  BSYNC B1 ;  /* 0x0000000000017941 */ /* 0x000fea0003800000 */
.L_x_274:
        /* <DEDUP_REMOVED lines=10> */
.L_x_277:
[----:B------:R-:W-:Y:S05]  /*7610*/  BSYNC B1 ;  /* 0x0000000000017941 */ /* 0x000fea0003800000 */
.L_x_276:
        /* <DEDUP_REMOVED lines=9> */
.L_x_279:
[----:B------:R-:W-:Y:S05]  /*76b0*/  BSYNC B1 ;  /* 0x0000000000017941 */ /* 0x000fea0003800000 */
.L_x_278:
        /* <DEDUP_REMOVED lines=9> */
.L_x_281:
[----:B------:R-:W-:Y:S05]  /*7750*/  BSYNC B1 ;  /* 0x0000000000017941 */ /* 0x000fea0003800000 */
.L_x_280:
        /* <DEDUP_REMOVED lines=10> */
.L_x_283:
[----:B------:R-:W-:Y:S05]  /*7800*/  BSYNC B1 ;  /* 0x0000000000017941 */ /* 0x000fea0003800000 */
.L_x_282:
        /* <DEDUP_REMOVED lines=10> */
.L_x_285:
[----:B------:R-:W-:Y:S05]  /*78b0*/  BSYNC B1 ;  /* 0x0000000000017941 */ /* 0x000fea0003800000 */
.L_x_284:
        /* <DEDUP_REMOVED lines=9> */
.L_x_287:
[----:B------:R-:W-:Y:S05]  /*7950*/  BSYNC B1 ;  /* 0x0000000000017941 */ /* 0x000fea0003800000 */
.L_x_286:
[----:B0----5:R-:W-:Y:S01]  /*7960*/  HADD2.F32 R0, -RZ, R19.H0_H0 ;  /* 0x20000013ff007230 */ /* 0x021fe20000004100 */
[----:B------:R-:W-:Y:S01]  /*7970*/  ISETP.GT.AND P0, PT, R3, 0x8, P0 ;  /* 0x000000080300780c */ /* 0x000fe20000704270 */
[----:B------:R-:W-:Y:S01]  /*7980*/  @P1 IMAD.MOV.U32 R4, RZ, RZ, R10 ;  /* 0x000000ffff041224 */ /* 0x000fe200078e000a */
[----:B------:R-:W-:Y:S02]  /*7990*/  BSSY B1, `(.L_x_288) ;  /* 0x0000009000017945 */ /* 0x000fe40003800000 */
[----:B------:R-:W-:-:S04]  /*79a0*/  FMUL R5, R0, R155 ;  /* 0x0000009b00057220 */ /* 0x000fc80000400000 */
[----:B------:R-:W-:-:S05]  /*79b0*/  FFMA R5, R150, R154, R5 ;  /* 0x0000009a96057223 */ /* 0x000fca0000000005 */
[----:B------:R-:W-:-:S04]  /*79c0*/  F2FP.F16.F32.PACK_AB R5, RZ, R5 ;  /* 0x00000005ff05723e */ /* 0x000fc800000000ff */
[----:B------:R-:W-:Y:S01]  /*79d0*/  PRMT R2, R5, 0x7610, R2 ;  /* 0x0000761005027816 */ /* 0x000fe20000000002 */
[----:B------:R-:W-:-:S05]  /*79e0*/  @P1 IMAD.MOV.U32 R5, RZ, RZ, R11 ;  /* 0x000000ffff051224 */ /* 0x000fca00078e000b */
[----:B------:R0:W-:Y:S01]  /*79f0*/  @P1 STG.E.U16 desc[UR36][R4.64+0x1f0], R2 ;  /* 0x0001f00204001986 */ /* 0x0001e2000c101524 */
[----:B------:R-:W-:Y:S05]  /*7a00*/  @!P0 BRA `(.L_x_289) ;  /* 0x0000000000048947 */ /* 0x000fea0003800000 */
[----:B------:R0:W5:Y:S02]  /*7a10*/  LDG.E.LTC128B.U16 R19, desc[UR36][R8.64+0x1f2] ;  /* 0x0001f22408137981 */ /* 0x000164000c1e1520 */
.L_x_289:
[----:B------:R-:W-:Y:S05]  /*7a20*/  BSYNC B1 ;  /* 0x0000000000017941 */ /* 0x000fea0003800000 */
.L_x_288:
[----:B------:R-:W-:Y:S05]  /*7a30*/  @!P0 BRA `(.L_x_290) ;  /* 0x0000002400488947 */ /* 0x000fea0003800000 */
[----:B-----5:R-:W-:-:S05]  /*7a40*/  HADD2.F32 R0, -RZ, R19.H0_H0 ;  /* 0x20000013ff007230 */ /* 0x020fca0000004100 */
[----:B------:R-:W-:-:S04]  /*7a50*/  FMUL R0, R0, R155 ;  /* 0x0000009b00007220 */ /* 0x000fc80000400000 */
[----:B------:R-:W-:-:S05]  /*7a60*/  FFMA R0, R151, R154, R0 ;  /* 0x0000009a97007223 */ /* 0x000fca0000000000 */
[----:B------:R-:W-:-:S05]  /*7a70*/  F2FP.F16.F32.PACK_AB R0, RZ, R0 ;  /* 0x00000000ff00723e */ /* 0x000fca00000000ff */
[----:B------:R0:W-:Y:S01]  /*7a80*/  STG.E.U16 desc[UR36][R10.64+0x1f2], R0 ;  /* 0x0001f2000a007986 */ /* 0x0001e2000c101524 */
[----:B------:R-:W-:Y:S05]  /*7a90*/  BRA `(.L_x_290) ;  /* 0x0000002400307947 */ /* 0x000fea0003800000 */
.L_x_37:
[----:B------:R-:W-:Y:S01]  /*7aa0*/  ISETP.GT.AND P0, PT, R0, 0x1, PT ;  /* 0x000000010000780c */ /* 0x000fe20003f04270 */
[----:B------:R-:W-:Y:S01]  /*7ab0*/  ULDC.64 UR4, c[0x0][0x5c0] ;  /* 0x0001700000047ab9 */ /* 0x000fe20000000a00 */
[-C--:B------:R-:W-:Y:S01]  /*7ac0*/  FMUL R24, R24, R154.reuse ;  /* 0x0000009a18187220 */ /* 0x080fe20000400000 */
[-C--:B------:R-:W-:Y:S01]  /*7ad0*/  FMUL R25, R25, R154.reuse ;  /* 0x0000009a19197220 */ /* 0x080fe20000400000 */
[----:B------:R-:W-:Y:S01]  /*7ae0*/  ISETP.GT.AND P3, PT, R3, RZ, P0 ;  /* 0x000000ff0300720c */ /* 0x000fe20000764270 */
[-C--:B------:R-:W-:Y:S01]  /*7af0*/  FMUL R26, R26, R154.reuse ;  /* 0x0000009a1a1a7220 */ /* 0x080fe20000400000 */
[----:B------:R-:W-:Y:S01]  /*7b00*/  LEA R4, P4, R6, UR4, 0x1 ;  /* 0x0000000406047c11 */ /* 0x000fe2000f8808ff */
[----:B------:R-:W-:Y:S01]  /*7b10*/  FMUL R27, R27, R154 ;  /* 0x0000009a1b1b7220 */ /* 0x000fe20000400000 */
[----:B------:R-:W-:Y:S01]  /*7b20*/  F2FP.F16.F32.PACK_AB R24, RZ, R24 ;  /* 0x00000018ff18723e */ /* 0x000fe200000000ff */
[-C--:B------:R-:W-:Y:S01]  /*7b30*/  FMUL R28, R28, R154.reuse ;  /* 0x0000009a1c1c7220 */ /* 0x080fe20000400000 */
[----:B------:R-:W-:Y:S01]  /*7b40*/  LEA.HI.X R5, R6, UR5, R179, 0x1, P4 ;  /* 0x0000000506057c11 */ /* 0x000fe2000a0f0cb3 */
[-C--:B------:R-:W-:Y:S01]  /*7b50*/  FMUL R29, R29, R154.reuse ;  /* 0x0000009a1d1d7220 */ /* 0x080fe20000400000 */
[----:B------:R-:W-:Y:S01]  /*7b60*/  F2FP.F16.F32.PACK_AB R25, RZ, R25 ;  /* 0x00000019ff19723e */ /* 0x000fe200000000ff */
[-C--:B------:R-:W-:Y:S01]  /*7b70*/  FMUL R30, R30, R154.reuse ;  /* 0x0000009a1e1e7220 */ /* 0x080fe20000400000 */
[----:B------:R-:W-:Y:S01]  /*7b80*/  SHF.L.U64.HI R11, R10, 0x4, R11 ;  /* 0x000000040a0b7819 */ /* 0x000fe2000001020b */
[----:B------:R-:W-:Y:S01]  /*7b90*/  @P1 STG.E.U16 desc[UR36][R4.64], R24 ;  /* 0x0000001804001986 */ /* 0x000fe2000c101524 */
[----:B------:R-:W-:Y:S01]  /*7ba0*/  ISETP.GT.AND P1, PT, R0, 0x8, PT ;  /* 0x000000080000780c */ /* 0x000fe20003f24270 */
[----:B------:R-:W-:Y:S01]  /*7bb0*/  FMUL R31, R31, R154 ;  /* 0x0000009a1f1f7220 */ /* 0x000fe20000400000 */
[C---:B------:R-:W-:Y:S01]  /*7bc0*/  ISETP.GT.AND P4, PT, R3.reuse, 0x8, P0 ;  /* 0x000000080300780c */ /* 0x040fe20000784270 */
[----:B------:R-:W-:Y:S01]  /*7bd0*/  @P3 STG.E.U16 desc[UR36][R4.64+0x2], R25 ;  /* 0x0000021904003986 */ /* 0x000fe2000c101524 */
[----:B------:R-:W-:Y:S01]  /*7be0*/  LEA R6, P3, R10, R4, 0x4 ;  /* 0x000000040a067211 */ /* 0x000fe200078620ff */
[-C--:B------:R-:W-:Y:S01]  /*7bf0*/  FMUL R32, R32, R154.reuse ;  /* 0x0000009a20207220 */ /* 0x080fe20000400000 */
[----:B------:R-:W-:Y:S01]  /*7c00*/  ISETP.GT.AND P2, PT, R3, 0x8, P2 ;  /* 0x000000080300780c */ /* 0x000fe20001744270 */
[-C--:B------:R-:W-:Y:S01]  /*7c10*/  FMUL R33, R33, R154.reuse ;  /* 0x0000009a21217220 */ /* 0x080fe20000400000 */
[----:B------:R-:W-:Y:S01]  /*7c20*/  ISETP.GT.AND P0, PT, R0, 0x9, PT ;  /* 0x000000090000780c */ /* 0x000fe20003f04270 */
[----:B------:R-:W-:Y:S01]  /*7c30*/  IMAD.X R7, R11, 0x1, R5, P3 ;  /* 0x000000010b077824 */ /* 0x000fe200018e0605 */
[C---:B------:R-:W-:Y:S01]  /*7c40*/  ISETP.GT.AND P5, PT, R3.reuse, RZ, P1 ;  /* 0x000000ff0300720c */ /* 0x040fe20000fa4270 */
[-C--:B------:R-:W-:Y:S01]  /*7c50*/  FMUL R34, R34, R154.reuse ;  /* 0x0000009a22227220 */ /* 0x080fe20000400000 */
[----:B------:R-:W-:Y:S01]  /*7c60*/  ISETP.GT.AND P3, PT, R3, RZ, P0 ;  /* 0x000000ff0300720c */ /* 0x000fe20000764270 */
[----:B------:R-:W-:Y:S01]  /*7c70*/  FMUL R35, R35, R154 ;  /* 0x0000009a23237220 */ /* 0x000fe20000400000 */
[----:B------:R-:W-:Y:S01]  /*7c80*/  F2FP.F16.F32.PACK_AB R26, RZ, R26 ;  /* 0x0000001aff1a723e */ /* 0x000fe200000000ff */
[-C--:B------:R-:W-:Y:S01]  /*7c90*/  FMUL R36, R36, R154.reuse ;  /* 0x0000009a24247220 */ /* 0x080fe20000400000 */
[----:B------:R-:W-:Y:S01]  /*7ca0*/  F2FP.F16.F32.PACK_AB R27, RZ, R27 ;  /* 0x0000001bff1b723e */ /* 0x000fe200000000ff */
[----:B------:R-:W-:Y:S01]  /*7cb0*/  FMUL R37, R37, R154 ;  /* 0x0000009a25257220 */ /* 0x000fe20000400000 */
[----:B------:R-:W-:Y:S01]  /*7cc0*/  F2FP.F16.F32.PACK_AB R28, RZ, R28 ;  /* 0x0000001cff1c723e */ /* 0x000fe200000000ff */
[----:B------:R-:W-:Y:S01]  /*7cd0*/  @P2 STG.E.U16 desc[UR36][R6.64], R26 ;  /* 0x0000001a06002986 */ /* 0x000fe2000c101524 */
[----:B------:R-:W-:Y:S01]  /*7ce0*/  F2FP.F16.F32.PACK_AB R29, RZ, R29 ;  /* 0x0000001dff1d723e */ /* 0x000fe200000000ff */
[-C--:B------:R-:W-:Y:S01]  /*7cf0*/  FMUL R38, R38, R154.reuse ;  /* 0x0000009a26267220 */ /* 0x080fe20000400000 */
[----:B------:R-:W-:Y:S01]  /*7d00*/  ISETP.GT.AND P2, PT, R3, 0x8, P1 ;  /* 0x000000080300780c */ /* 0x000fe20000f44270 */
[----:B------:R-:W-:Y:S01]  /*7d10*/  @P4 STG.E.U16 desc[UR36][R6.64+0x2], R27 ;  /* 0x0000021b06004986 */ /* 0x000fe2000c101524 */
[----:B------:R-:W-:Y:S01]  /*7d20*/  ISETP.GT.AND P1, PT, R0, 0x10, PT ;  /* 0x000000100000780c */ /* 0x000fe20003f24270 */
[----:B------:R-:W-:Y:S01]  /*7d30*/  FMUL R39, R39, R154 ;  /* 0x0000009a27277220 */ /* 0x000fe20000400000 */
[----:B------:R-:W-:Y:S01]  /*7d40*/  F2FP.F16.F32.PACK_AB R30, RZ, R30 ;  /* 0x0000001eff1e723e */ /* 0x000fe200000000ff */
[----:B------:R-:W-:Y:S01]  /*7d50*/  @P5 STG.E.U16 desc[UR36][R4.64+0x10], R28 ;  /* 0x0000101c04005986 */ /* 0x000fe2000c101524 */
[C---:B------:R-:W-:Y:S01]  /*7d60*/  ISETP.GT.AND P4, PT, R3.reuse, RZ, P1 ;  /* 0x000000ff0300720c */ /* 0x040fe20000f84270 */
[-C--:B------:R-:W-:Y:S01]  /*7d70*/  FMUL R40, R40, R154.reuse ;  /* 0x0000009a28287220 */ /* 0x080fe20000400000 */
[----:B------:R-:W-:Y:S01]  /*7d80*/  F2FP.F16.F32.PACK_AB R31, RZ, R31 ;  /* 0x0000001fff1f723e */ /* 0x000fe200000000ff */
[----:B------:R-:W-:Y:S01]  /*7d90*/  @P3 STG.E.U16 desc[UR36][R4.64+0x12], R29 ;  /* 0x0000121d04003986 */ /* 0x000fe2000c101524 */
[----:B------:R-:W-:Y:S01]  /*7da0*/  ISETP.GT.AND P3, PT, R3, 0x8, P0 ;  /* 0x000000080300780c */ /* 0x000fe20000764270 */
[----:B------:R-:W-:Y:S01]  /*7db0*/  FMUL R41, R41, R154 ;  /* 0x0000009a29297220 */ /* 0x000fe20000400000 */
[----:B------:R-:W-:Y:S01]  /*7dc0*/  ISETP.GT.AND P0, PT, R0, 0x11, PT ;  /* 0x000000110000780c */ /* 0x000fe20003f04270 */
[----:B------:R-:W-:Y:S01]  /*7dd0*/  @P2 STG.E.U16 desc[UR36][R6.64+0x10], R30 ;  /* 0x0000101e06002986 */ /* 0x000fe2000c101524 */
[----:B------:R-:W-:Y:S01]  /*7de0*/  F2FP.F16.F32.PACK_AB R32, RZ, R32 ;  /* 0x00000020ff20723e */ /* 0x000fe200000000ff */
[-C--:B------:R-:W-:Y:S01]  /*7df0*/  FMUL R42, R42, R154.reuse ;  /* 0x0000009a2a2a7220 */ /* 0x080fe20000400000 */
[----:B------:R-:W-:Y:S01]  /*7e00*/  ISETP.GT.AND P5, PT, R3, RZ, P0 ;  /* 0x000000ff0300720c */ /* 0x000fe200007a4270 */
[-C--:B------:R-:W-:Y:S01]  /*7e10*/  FMUL R43, R43, R154.reuse ;  /* 0x0000009a2b2b7220 */ /* 0x080fe20000400000 */
[----:B------:R-:W-:Y:S01]  /*7e20*/  ISETP.GT.AND P2, PT, R3, 0x8, P1 ;  /* 0x000000080300780c */ /* 0x000fe20000f44270 */
[-C--:B------:R-:W-:Y:S01]  /*7e30*/  FMUL R44, R44, R154.reuse ;  /* 0x0000009a2c2c7220 */ /* 0x080fe20000400000 */
[----:B------:R-:W-:Y:S01]  /*7e40*/  ISETP.GT.AND P1, PT, R0, 0x18, PT ;  /* 0x000000180000780c */ /* 0x000fe20003f24270 */
[-C--:B------:R-:W-:Y:S01]  /*7e50*/  FMUL R45, R45, R154.reuse ;  /* 0x0000009a2d2d7220 */ /* 0x080fe20000400000 */
[----:B------:R-:W-:Y:S01]  /*7e60*/  F2FP.F16.F32.PACK_AB R33, RZ, R33 ;  /* 0x00000021ff21723e */ /* 0x000fe200000000ff */
[----:B------:R-:W-:Y:S01]  /*7e70*/  @P3 STG.E.U16 desc[UR36][R6.64+0x12], R31 ;  /* 0x0000121f06003986 */ /* 0x000fe2000c101524 */
[C---:B------:R-:W-:Y:S01]  /*7e80*/  ISETP.GT.AND P3, PT, R3.reuse, 0x8, P0 ;  /* 0x000000080300780c */ /* 0x040fe20000764270 */
[-C--:B------:R-:W-:Y:S01]  /*7e90*/  FMUL R46, R46, R154.reuse ;  /* 0x0000009a2e2e7220 */ /* 0x080fe20000400000 */
[----:B------:R-:W-:Y:S01]  /*7ea0*/  ISETP.GT.AND P0, PT, R0, 0x19, PT ;  /* 0x000000190000780c */ /* 0x000fe20003f04270 */
[----:B------:R-:W-:Y:S01]  /*7eb0*/  @P4 STG.E.U16 desc[UR36][R4.64+0x20], R32 ;  /* 0x0000202004004986 */ /* 0x000fe2000c101524 */
[----:B------:R-:W-:Y:S01]  /*7ec0*/  ISETP.GT.AND P4, PT, R3, RZ, P1 ;  /* 0x000000ff0300720c */ /* 0x000fe20000f84270 */
[----:B------:R-:W-:Y:S01]  /*7ed0*/  FMUL R47, R47, R154 ;  /* 0x0000009a2f2f7220 */ /* 0x000fe20000400000 */
[----:B------:R-:W-:Y:S01]  /*7ee0*/  F2FP.F16.F32.PACK_AB R34, RZ, R34 ;  /* 0x00000022ff22723e */ /* 0x000fe200000000ff */
[----:B------:R-:W-:Y:S01]  /*7ef0*/  @P5 STG.E.U16 desc[UR36][R4.64+0x22], R33 ;  /* 0x0000222104005986 */ /* 0x000fe2000c101524 */
[----:B------:R-:W-:Y:S01]  /*7f00*/  ISETP.GT.AND P5, PT, R3, RZ, P0 ;  /* 0x000000ff0300720c */ /* 0x000fe200007a4270 */
[----:B------:R-:W-:Y:S01]  /*7f10*/  FMUL R48, R48, R154 ;  /* 0x0000009a30307220 */ /* 0x000fe20000400000 */
[----:B------:R-:W-:Y:S01]  /*7f20*/  F2FP.F16.F32.PACK_AB R35, RZ, R35 ;  /* 0x00000023ff23723e */ /* 0x000fe200000000ff */
[----:B------:R-:W-:Y:S01]  /*7f30*/  @P2 STG.E.U16 desc[UR36][R6.64+0x20], R34 ;  /* 0x0000202206002986 */ /* 0x000fe2000c101524 */
[----:B------:R-:W-:Y:S01]  /*7f40*/  F2FP.F16.F32.PACK_AB R36, RZ, R36 ;  /* 0x00000024ff24723e */ /* 0x000fe200000000ff */
[-C--:B------:R-:W-:Y:S01]  /*7f50*/  FMUL R49, R49, R154.reuse ;  /* 0x0000009a31317220 */ /* 0x080fe20000400000 */
[C---:B------:R-:W-:Y:S01]  /*7f60*/  ISETP.GT.AND P2, PT, R3.reuse, 0x8, P1 ;  /* 0x000000080300780c */ /* 0x040fe20000f44270 */
[----:B------:R-:W-:Y:S01]  /*7f70*/  @P3 STG.E.U16 desc[UR36][R6.64+0x22], R35 ;  /* 0x0000222306003986 */ /* 0x000fe2000c101524 */
[----:B------:R-:W-:Y:S01]  /*7f80*/  ISETP.GT.AND P1, PT, R0, 0x20, PT ;  /* 0x000000200000780c */ /* 0x000fe20003f24270 */
[-C--:B------:R-:W-:Y:S01]  /*7f90*/  FMUL R50, R50, R154.reuse ;  /* 0x0000009a32327220 */ /* 0x080fe20000400000 */
[----:B------:R-:W-:Y:S01]  /*7fa0*/  F2FP.F16.F32.PACK_AB R37, RZ, R37 ;  /* 0x00000025ff25723e */ /* 0x000fe200000000ff */
[----:B------:R-:W-:Y:S01]  /*7fb0*/  @P4 STG.E.U16 desc[UR36][R4.64+0x30], R36 ;  /* 0x0000302404004986 */ /* 0x000fe2000c101524 */
[----:B------:R-:W-:Y:S01]  /*7fc0*/  ISETP.GT.AND P3, PT, R3, 0x8, P0 ;  /* 0x000000080300780c */ /* 0x000fe20000764270 */
[-C--:B------:R-:W-:Y:S01]  /*7fd0*/  FMUL R51, R51, R154.reuse ;  /* 0x0000009a33337220 */ /* 0x080fe20000400000 */
[----:B------:R-:W-:Y:S01]  /*7fe0*/  ISETP.GT.AND P0, PT, R0, 0x21, PT ;  /* 0x000000210000780c */ /* 0x000fe20003f04270 */
[----:B------:R-:W-:Y:S01]  /*7ff0*/  @P5 STG.E.U16 desc[UR36][R4.64+0x32], R37 ;  /* 0x0000322504005986 */ /* 0x000fe2000c101524 */
[----:B------:R-:W-:Y:S01]  /*8000*/  ISETP.GT.AND P4, PT, R3, RZ, P1 ;  /* 0x000000ff0300720c */ /* 0x000fe20000f84270 */
[----:B------:R-:W-:Y:S01]  /*8010*/  FMUL R52, R52, R154 ;  /* 0x0000009a34347220 */ /* 0x000fe20000400000 */
[----:B------:R-:W-:Y:S01]  /*8020*/  F2FP.F16.F32.PACK_AB R38, RZ, R38 ;  /* 0x00000026ff26723e */ /* 0x000fe200000000ff */
[-C--:B------:R-:W-:Y:S01]  /*8030*/  FMUL R53, R53, R154.reuse ;  /* 0x0000009a35357220 */ /* 0x080fe20000400000 */
        /* <DEDUP_REMOVED lines=325> */
[----:B------:R-:W-:Y:S01]  /*9490*/  FMUL R151, R151, R154 ;  /* 0x0000009a97977220 */ /* 0x000fe20000400000 */
[----:B------:R-:W-:Y:S01]  /*94a0*/  ISETP.GT.AND P2, PT, R3, 0x8, P1 ;  /* 0x000000080300780c */ /* 0x000fe20000f44270 */
[----:B------:R-:W-:Y:S01]  /*94b0*/  @P3 STG.E.U16 desc[UR36][R6.64+0x132], R103 ;  /* 0x0001326706003986 */ /* 0x000fe2000c101524 */
[----:B------:R-:W-:-:S02]  /*94c0*/  ISETP.GT.AND P1, PT, R0, 0xa8, PT ;  /* 0x000000a80000780c */ /* 0x000fc40003f24270 */
[----:B------:R-:W-:Y:S01]  /*94d0*/  F2FP.F16.F32.PACK_AB R105, RZ, R105 ;  /* 0x00000069ff69723e */ /* 0x000fe200000000ff */
[----:B------:R-:W-:Y:S01]  /*94e0*/  @P4 STG.E.U16 desc[UR36][R4.64+0x140], R104 ;  /* 0x0001406804004986 */ /* 0x000fe2000c101524 */
[C---:B------:R-:W-:Y:S02]  /*94f0*/  ISETP.GT.AND P3, PT, R3.reuse, 0x8, P0 ;  /* 0x000000080300780c */ /* 0x040fe40000764270 */
[----:B------:R-:W-:Y:S01]  /*9500*/  ISETP.GT.AND P0, PT, R0, 0xa9, PT ;  /* 0x000000a90000780c */ /* 0x000fe20003f04270 */
[----:B------:R-:W-:Y:S01]  /*9510*/  @P5 STG.E.U16 desc[UR36][R4.64+0x142], R105 ;  /* 0x0001426904005986 */ /* 0x000fe2000c101524 */
[C---:B------:R-:W-:Y:S02]  /*9520*/  ISETP.GT.AND P4, PT, R3.reuse, RZ, P1 ;  /* 0x000000ff0300720c */ /* 0x040fe40000f84270 */
[----:B------:R-:W-:Y:S02]  /*9530*/  F2FP.F16.F32.PACK_AB R106, RZ, R106 ;  /* 0x0000006aff6a723e */ /* 0x000fe400000000ff */
[----:B------:R-:W-:-:S02]  /*9540*/  ISETP.GT.AND P5, PT, R3, RZ, P0 ;  /* 0x000000ff0300720c */ /* 0x000fc400007a4270 */
[----:B------:R-:W-:Y:S01]  /*9550*/  F2FP.F16.F32.PACK_AB R107, RZ, R107 ;  /* 0x0000006bff6b723e */ /* 0x000fe200000000ff */
[----:B------:R-:W-:Y:S01]  /*9560*/  @P2 STG.E.U16 desc[UR36][R6.64+0x140], R106 ;  /* 0x0001406a06002986 */ /* 0x000fe2000c101524 */
[----:B------:R-:W-:Y:S02]  /*9570*/  F2FP.F16.F32.PACK_AB R108, RZ, R108 ;  /* 0x0000006cff6c723e */ /* 0x000fe400000000ff */
[C---:B------:R-:W-:Y:S01]  /*9580*/  ISETP.GT.AND P2, PT, R3.reuse, 0x8, P1 ;  /* 0x000000080300780c */ /* 0x040fe20000f44270 */
[----:B------:R-:W-:Y:S01]  /*9590*/  @P3 STG.E.U16 desc[UR36][R6.64+0x142], R107 ;  /* 0x0001426b06003986 */ /* 0x000fe2000c101524 */
[----:B------:R-:W-:Y:S02]  /*95a0*/  ISETP.GT.AND P1, PT, R0, 0xb0, PT ;  /* 0x000000b00000780c */ /* 0x000fe40003f24270 */
[----:B------:R-:W-:Y:S01]  /*95b0*/  F2FP.F16.F32.PACK_AB R109, RZ, R109 ;  /* 0x0000006dff6d723e */ /* 0x000fe200000000ff */
[----:B------:R-:W-:Y:S01]  /*95c0*/  @P4 STG.E.U16 desc[UR36][R4.64+0x150], R108 ;  /* 0x0001506c04004986 */ /* 0x000fe2000c101524 */
[----:B------:R-:W-:-:S02]  /*95d0*/  ISETP.GT.AND P3, PT, R3, 0x8, P0 ;  /* 0x000000080300780c */ /* 0x000fc40000764270 */
[----:B------:R-:W-:Y:S01]  /*95e0*/  ISETP.GT.AND P0, PT, R0, 0xb1, PT ;  /* 0x000000b10000780c */ /* 0x000fe20003f04270 */
[----:B------:R-:W-:Y:S01]  /*95f0*/  @P5 STG.E.U16 desc[UR36][R4.64+0x152], R109 ;  /* 0x0001526d04005986 */ /* 0x000fe2000c101524 */
[C---:B------:R-:W-:Y:S02]  /*9600*/  ISETP.GT.AND P4, PT, R3.reuse, RZ, P1 ;  /* 0x000000ff0300720c */ /* 0x040fe40000f84270 */
[----:B------:R-:W-:Y:S02]  /*9610*/  F2FP.F16.F32.PACK_AB R110, RZ, R110 ;  /* 0x0000006eff6e723e */ /* 0x000fe400000000ff */
[----:B------:R-:W-:Y:S02]  /*9620*/  ISETP.GT.AND P5, PT, R3, RZ, P0 ;  /* 0x000000ff0300720c */ /* 0x000fe400007a4270 */
[----:B------:R-:W-:Y:S01]  /*9630*/  F2FP.F16.F32.PACK_AB R111, RZ, R111 ;  /* 0x0000006fff6f723e */ /* 0x000fe200000000ff */
[----:B------:R-:W-:Y:S01]  /*9640*/  @P2 STG.E.U16 desc[UR36][R6.64+0x150], R110 ;  /* 0x0001506e06002986 */ /* 0x000fe2000c101524 */
[----:B------:R-:W-:-:S02]  /*9650*/  F2FP.F16.F32.PACK_AB R112, RZ, R112 ;  /* 0x00000070ff70723e */ /* 0x000fc400000000ff */
[C---:B------:R-:W-:Y:S01]  /*9660*/  ISETP.GT.AND P2, PT, R3.reuse, 0x8, P1 ;  /* 0x000000080300780c */ /* 0x040fe20000f44270 */
[----:B------:R-:W-:Y:S01]  /*9670*/  @P3 STG.E.U16 desc[UR36][R6.64+0x152], R111 ;  /* 0x0001526f06003986 */ /* 0x000fe2000c101524 */
[C---:B------:R-:W-:Y:S02]  /*9680*/  ISETP.GT.AND P1, PT, R0.reuse, 0xb8, PT ;  /* 0x000000b80000780c */ /* 0x040fe40003f24270 */
[----:B------:R-:W-:Y:S01]  /*9690*/  F2FP.F16.F32.PACK_AB R113, RZ, R113 ;  /* 0x00000071ff71723e */ /* 0x000fe200000000ff */
[----:B------:R-:W-:Y:S01]  /*96a0*/  @P4 STG.E.U16 desc[UR36][R4.64+0x160], R112 ;  /* 0x0001607004004986 */ /* 0x000fe2000c101524 */
[C---:B------:R-:W-:Y:S02]  /*96b0*/  ISETP.GT.AND P3, PT, R3.reuse, 0x8, P0 ;  /* 0x000000080300780c */ /* 0x040fe40000764270 */
[----:B------:R-:W-:Y:S01]  /*96c0*/  ISETP.GT.AND P0, PT, R0, 0xb9, PT ;  /* 0x000000b90000780c */ /* 0x000fe20003f04270 */
[----:B------:R-:W-:Y:S01]  /*96d0*/  @P5 STG.E.U16 desc[UR36][R4.64+0x162], R113 ;  /* 0x0001627104005986 */ /* 0x000fe2000c101524 */
[----:B------:R-:W-:-:S02]  /*96e0*/  ISETP.GT.AND P4, PT, R3, RZ, P1 ;  /* 0x000000ff0300720c */ /* 0x000fc40000f84270 */
[----:B------:R-:W-:Y:S02]  /*96f0*/  F2FP.F16.F32.PACK_AB R114, RZ, R114 ;  /* 0x00000072ff72723e */ /* 0x000fe400000000ff */
[C---:B------:R-:W-:Y:S02]  /*9700*/  ISETP.GT.AND P5, PT, R3.reuse, RZ, P0 ;  /* 0x000000ff0300720c */ /* 0x040fe400007a4270 */
[----:B------:R-:W-:Y:S01]  /*9710*/  F2FP.F16.F32.PACK_AB R115, RZ, R115 ;  /* 0x00000073ff73723e */ /* 0x000fe200000000ff */
[----:B------:R-:W-:Y:S01]  /*9720*/  @P2 STG.E.U16 desc[UR36][R6.64+0x160], R114 ;  /* 0x0001607206002986 */ /* 0x000fe2000c101524 */
[----:B------:R-:W-:Y:S02]  /*9730*/  F2FP.F16.F32.PACK_AB R116, RZ, R116 ;  /* 0x00000074ff74723e */ /* 0x000fe400000000ff */
        /* <DEDUP_REMOVED lines=65> */
[----:B------:R-:W-:Y:S02]  /*9b50*/  ISETP.GT.AND P5, PT, R3, RZ, P0 ;  /* 0x000000ff0300720c */ /* 0x000fe400007a4270 */
[----:B------:R-:W-:Y:S02]  /*9b60*/  F2FP.F16.F32.PACK_AB R134, RZ, R134 ;  /* 0x00000086ff86723e */ /* 0x000fe400000000ff */
[----:B------:R-:W-:Y:S02]  /*9b70*/  F2FP.F16.F32.PACK_AB R135, RZ, R135 ;  /* 0x00000087ff87723e */ /* 0x000fe400000000ff */
[----:B------:R-:W-:Y:S01]  /*9b80*/  F2FP.F16.F32.PACK_AB R136, RZ, R136 ;  /* 0x00000088ff88723e */ /* 0x000fe200000000ff */
[----:B------:R-:W-:Y:S01]  /*9b90*/  @P2 STG.E.U16 desc[UR36][R6.64+0x1b0], R134 ;  /* 0x0001b08606002986 */ /* 0x000fe2000c101524 */
[----:B------:R-:W-:-:S02]  /*9ba0*/  F2FP.F16.F32.PACK_AB R137, RZ, R137 ;  /* 0x00000089ff89723e */ /* 0x000fc400000000ff */
[C---:B------:R-:W-:Y:S01]  /*9bb0*/  ISETP.GT.AND P1, PT, R3.reuse, 0x8, P1 ;  /* 0x000000080300780c */ /* 0x040fe20000f24270 */
[----:B------:R-:W-:Y:S01]  /*9bc0*/  @P3 STG.E.U16 desc[UR36][R6.64+0x1b2], R135 ;  /* 0x0001b28706003986 */ /* 0x000fe2000c101524 */
[C---:B------:R-:W-:Y:S02]  /*9bd0*/  ISETP.GT.AND P2, PT, R3.reuse, 0x8, P0 ;  /* 0x000000080300780c */ /* 0x040fe40000744270 */
[C---:B------:R-:W-:Y:S01]  /*9be0*/  ISETP.GT.AND P0, PT, R0.reuse, 0xe9, PT ;  /* 0x000000e90000780c */ /* 0x040fe20003f04270 */
[----:B------:R-:W-:Y:S01]  /*9bf0*/  @P4 STG.E.U16 desc[UR36][R4.64+0x1c0], R136 ;  /* 0x0001c08804004986 */ /* 0x000fe2000c101524 */
[----:B------:R-:W-:Y:S02]  /*9c00*/  ISETP.GT.AND P4, PT, R0, 0xe8, PT ;  /* 0x000000e80000780c */ /* 0x000fe40003f84270 */
[----:B------:R-:W-:Y:S01]  /*9c10*/  F2FP.F16.F32.PACK_AB R138, RZ, R138 ;  /* 0x0000008aff8a723e */ /* 0x000fe200000000ff */
[----:B------:R-:W-:Y:S01]  /*9c20*/  @P5 STG.E.U16 desc[UR36][R4.64+0x1c2], R137 ;  /* 0x0001c28904005986 */ /* 0x000fe2000c101524 */
[----:B------:R-:W-:-:S02]  /*9c30*/  ISETP.GT.AND P5, PT, R3, RZ, P4 ;  /* 0x000000ff0300720c */ /* 0x000fc400027a4270 */
[----:B------:R-:W-:Y:S01]  /*9c40*/  F2FP.F16.F32.PACK_AB R139, RZ, R139 ;  /* 0x0000008bff8b723e */ /* 0x000fe200000000ff */
[----:B------:R-:W-:Y:S01]  /*9c50*/  @P1 STG.E.U16 desc[UR36][R6.64+0x1c0], R138 ;  /* 0x0001c08a06001986 */ /* 0x000fe2000c101524 */
[----:B------:R-:W-:Y:S02]  /*9c60*/  F2FP.F16.F32.PACK_AB R140, RZ, R140 ;  /* 0x0000008cff8c723e */ /* 0x000fe400000000ff */
[C---:B------:R-:W-:Y:S01]  /*9c70*/  ISETP.GT.AND P3, PT, R3.reuse, RZ, P0 ;  /* 0x000000ff0300720c */ /* 0x040fe20000764270 */
[----:B------:R-:W-:Y:S01]  /*9c80*/  @P2 STG.E.U16 desc[UR36][R6.64+0x1c2], R139 ;  /* 0x0001c28b06002986 */ /* 0x000fe2000c101524 */
[C---:B------:R-:W-:Y:S02]  /*9c90*/  ISETP.GT.AND P4, PT, R3.reuse, 0x8, P4 ;  /* 0x000000080300780c */ /* 0x040fe40002784270 */
[----:B------:R-:W-:Y:S02]  /*9ca0*/  F2FP.F16.F32.PACK_AB R141, RZ, R141 ;  /* 0x0000008dff8d723e */ /* 0x000fe400000000ff */
[----:B------:R-:W-:Y:S01]  /*9cb0*/  F2FP.F16.F32.PACK_AB R142, RZ, R142 ;  /* 0x0000008eff8e723e */ /* 0x000fe200000000ff */
[----:B------:R-:W-:Y:S01]  /*9cc0*/  @P5 STG.E.U16 desc[UR36][R4.64+0x1d0], R140 ;  /* 0x0001d08c04005986 */ /* 0x000fe2000c101524 */
[----:B------:R-:W-:-:S02]  /*9cd0*/  ISETP.GT.AND P5, PT, R3, 0x8, P0 ;  /* 0x000000080300780c */ /* 0x000fc400007a4270 */
[----:B------:R-:W-:Y:S02]  /*9ce0*/  F2FP.F16.F32.PACK_AB R143, RZ, R143 ;  /* 0x0000008fff8f723e */ /* 0x000fe400000000ff */
[C---:B------:R-:W-:Y:S01]  /*9cf0*/  ISETP.GT.AND P0, PT, R0.reuse, 0xf1, PT ;  /* 0x000000f10000780c */ /* 0x040fe20003f04270 */
[----:B------:R-:W-:Y:S01]  /*9d00*/  @P3 STG.E.U16 desc[UR36][R4.64+0x1d2], R141 ;  /* 0x0001d28d04003986 */ /* 0x000fe2000c101524 */
[----:B------:R-:W-:Y:S02]  /*9d10*/  ISETP.GT.AND P3, PT, R0, 0xf0, PT ;  /* 0x000000f00000780c */ /* 0x000fe40003f64270 */
[----:B------:R-:W-:Y:S01]  /*9d20*/  F2FP.F16.F32.PACK_AB R144, RZ, R144 ;  /* 0x00000090ff90723e */ /* 0x000fe200000000ff */
[----:B------:R-:W-:Y:S01]  /*9d30*/  @P4 STG.E.U16 desc[UR36][R6.64+0x1d0], R142 ;  /* 0x0001d08e06004986 */ /* 0x000fe2000c101524 */
[C---:B------:R-:W-:Y:S02]  /*9d40*/  ISETP.GT.AND P4, PT, R3.reuse, RZ, P3 ;  /* 0x000000ff0300720c */ /* 0x040fe40001f84270 */
[C---:B------:R-:W-:Y:S01]  /*9d50*/  ISETP.GT.AND P3, PT, R3.reuse, 0x8, P3 ;  /* 0x000000080300780c */ /* 0x040fe20001f64270 */
[----:B------:R-:W-:Y:S01]  /*9d60*/  @P5 STG.E.U16 desc[UR36][R6.64+0x1d2], R143 ;  /* 0x0001d28f06005986 */ /* 0x000fe2000c101524 */
[----:B------:R-:W-:-:S02]  /*9d70*/  ISETP.GT.AND P5, PT, R3, RZ, P0 ;  /* 0x000000ff0300720c */ /* 0x000fc400007a4270 */
[----:B------:R-:W-:Y:S02]  /*9d80*/  F2FP.F16.F32.PACK_AB R145, RZ, R145 ;  /* 0x00000091ff91723e */ /* 0x000fe400000000ff */
[C---:B------:R-:W-:Y:S02]  /*9d90*/  ISETP.GT.AND P0, PT, R3.reuse, 0x8, P0 ;  /* 0x000000080300780c */ /* 0x040fe40000704270 */
[C---:B------:R-:W-:Y:S02]  /*9da0*/  ISETP.GT.AND P1, PT, R0.reuse, 0xf9, PT ;  /* 0x000000f90000780c */ /* 0x040fe40003f24270 */
[----:B------:R-:W-:Y:S01]  /*9db0*/  ISETP.GT.AND P2, PT, R0, 0xf8, PT ;  /* 0x000000f80000780c */ /* 0x000fe20003f44270 */
[----:B------:R-:W-:Y:S01]  /*9dc0*/  @P4 STG.E.U16 desc[UR36][R4.64+0x1e0], R144 ;  /* 0x0001e09004004986 */ /* 0x000fe2000c101524 */
[C---:B------:R-:W-:Y:S01]  /*9dd0*/  ISETP.GT.AND P4, PT, R3.reuse, RZ, P1 ;  /* 0x000000ff0300720c */ /* 0x040fe20000f84270 */
[----:B------:R-:W-:Y:S01]  /*9de0*/  @P3 IMAD.MOV.U32 R2, RZ, RZ, R6 ;  /* 0x000000ffff023224 */ /* 0x000fe200078e0006 */
[C---:B------:R-:W-:Y:S01]  /*9df0*/  ISETP.GT.AND P1, PT, R3.reuse, 0x8, P1 ;  /* 0x000000080300780c */ /* 0x040fe20000f24270 */
[----:B------:R-:W-:Y:S01]  /*9e00*/  @P5 STG.E.U16 desc[UR36][R4.64+0x1e2], R145 ;  /* 0x0001e29104005986 */ /* 0x000fe2000c101524 */
[----:B------:R-:W-:-:S02]  /*9e10*/  ISETP.GT.AND P5, PT, R3, RZ, P2 ;  /* 0x000000ff0300720c */ /* 0x000fc400017a4270 */
[----:B------:R-:W-:Y:S01]  /*9e20*/  ISETP.GT.AND P2, PT, R3, 0x8, P2 ;  /* 0x000000080300780c */ /* 0x000fe20001744270 */
[----:B------:R-:W-:Y:S01]  /*9e30*/  @P3 IMAD.MOV.U32 R3, RZ, RZ, R7 ;  /* 0x000000ffff033224 */ /* 0x000fe200078e0007 */
[----:B------:R-:W-:Y:S02]  /*9e40*/  F2FP.F16.F32.PACK_AB R146, RZ, R146 ;  /* 0x00000092ff92723e */ /* 0x000fe400000000ff */
[----:B------:R-:W-:Y:S02]  /*9e50*/  F2FP.F16.F32.PACK_AB R147, RZ, R147 ;  /* 0x00000093ff93723e */ /* 0x000fe400000000ff */
[----:B------:R-:W-:Y:S01]  /*9e60*/  F2FP.F16.F32.PACK_AB R148, RZ, R148 ;  /* 0x00000094ff94723e */ /* 0x000fe200000000ff */
[----:B------:R0:W-:Y:S01]  /*9e70*/  @P3 STG.E.U16 desc[UR36][R2.64+0x1e0], R146 ;  /* 0x0001e09202003986 */ /* 0x0001e2000c101524 */
[----:B------:R-:W-:Y:S02]  /*9e80*/  F2FP.F16.F32.PACK_AB R149, RZ, R149 ;  /* 0x00000095ff95723e */ /* 0x000fe400000000ff */
[----:B------:R-:W-:-:S02]  /*9e90*/  F2FP.F16.F32.PACK_AB R150, RZ, R150 ;  /* 0x00000096ff96723e */ /* 0x000fc400000000ff */
[----:B------:R-:W-:Y:S01]  /*9ea0*/  F2FP.F16.F32.PACK_AB R151, RZ, R151 ;  /* 0x00000097ff97723e */ /* 0x000fe200000000ff */
[----:B0-----:R-:W-:Y:S02]  /*9eb0*/  @P0 IMAD.MOV.U32 R2, RZ, RZ, R6 ;  /* 0x000000ffff020224 */ /* 0x001fe400078e0006 */
[----:B------:R-:W-:-:S05]  /*9ec0*/  @P0 IMAD.MOV.U32 R3, RZ, RZ, R7 ;  /* 0x000000ffff030224 */ /* 0x000fca00078e0007 */
[----:B------:R0:W-:Y:S02]  /*9ed0*/  @P0 STG.E.U16 desc[UR36][R2.64+0x1e2], R147 ;  /* 0x0001e29302000986 */ /* 0x0001e4000c101524 */
[----:B0-----:R-:W-:Y:S02]  /*9ee0*/  @P5 IMAD.MOV.U32 R2, RZ, RZ, R4 ;  /* 0x000000ffff025224 */ /* 0x001fe400078e0004 */
[----:B------:R-:W-:-:S05]  /*9ef0*/  @P5 IMAD.MOV.U32 R3, RZ, RZ, R5 ;  /* 0x000000ffff035224 */ /* 0x000fca00078e0005 */
[----:B------:R0:W-:Y:S04]  /*9f00*/  @P5 STG.E.U16 desc[UR36][R2.64+0x1f0], R148 ;  /* 0x0001f09402005986 */ /* 0x0001e8000c101524 */
[----:B------:R1:W-:Y:S01]  /*9f10*/  @P4 STG.E.U16 desc[UR36][R4.64+0x1f2], R149 ;  /* 0x0001f29504004986 */ /* 0x0003e2000c101524 */
[----:B0-----:R-:W-:Y:S02]  /*9f20*/  @P2 IMAD.MOV.U32 R2, RZ, RZ, R6 ;  /* 0x000000ffff022224 */ /* 0x001fe400078e0006 */
[----:B------:R-:W-:-:S05]  /*9f30*/  @P2 IMAD.MOV.U32 R3, RZ, RZ, R7 ;  /* 0x000000ffff032224 */ /* 0x000fca00078e0007 */
[----:B------:R1:W-:Y:S04]  /*9f40*/  @P2 STG.E.U16 desc[UR36][R2.64+0x1f0], R150 ;  /* 0x0001f09602002986 */ /* 0x0003e8000c101524 */
[----:B------:R1:W-:Y:S02]  /*9f50*/  @P1 STG.E.U16 desc[UR36][R6.64+0x1f2], R151 ;  /* 0x0001f29706001986 */ /* 0x0003e4000c101524 */
.L_x_290:
[----:B------:R-:W-:Y:S05]  /*9f60*/  BSYNC B0 ;  /* 0x0000000000007941 */ /* 0x000fea0003800000 */
.L_x_36:
[----:B01----:R-:W2:Y:S01]  /*9f70*/  LDL.64 R2, [R1] ;  /* 0x0000000001027983 */ /* 0x003ea20000100a00 */
[----:B------:R-:W-:Y:S01]  /*9f80*/  ULDC.64 UR4, c[0x0][0x650] ;  /* 0x0001940000047ab9 */ /* 0x000fe20000000a00 */
[----:B------:R0:W-:Y:S01]  /*9f90*/  SYNCS.ARRIVE.TRANS64.A1T0 RZ, [R162+UR45], RZ ;  /* 0x000000ffa2ff79a7 */ /* 0x0001e2000810002d */
[----:B------:R-:W-:Y:S01]  /*9fa0*/  PRMT R0, RZ, 0x7610, R0 ;  /* 0x00007610ff007816 */ /* 0x000fe20000000000 */
[----:B-----5:R-:W-:Y:S02]  /*9fb0*/  IMAD.MOV.U32 R19, RZ, RZ, -0x1 ;  /* 0xffffffffff137424 */ /* 0x020fe400078e00ff */
[----:B------:R-:W-:Y:S01]  /*9fc0*/  IMAD.MOV.U32 R22, RZ, RZ, -0x1 ;  /* 0xffffffffff167424 */ /* 0x000fe200078e00ff */
[----:B--2---:R-:W-:-:S04]  /*9fd0*/  LEA R18, P0, R2, R18, 0x1 ;  /* 0x0000001202127211 */ /* 0x004fc800078008ff */
[----:B------:R-:W-:Y:S01]  /*9fe0*/  LEA.HI.X R17, R2, R17, R23, 0x1, P0 ;  /* 0x0000001102117211 */ /* 0x000fe200000f0c17 */
[----:B------:R-:W-:Y:S01]  /*9ff0*/  IMAD.MOV.U32 R2, RZ, RZ, -0x1 ;  /* 0xffffffffff027424 */ /* 0x000fe200078e00ff */
[----:B------:R-:W-:-:S04]  /*a000*/  ISETP.GE.U32.AND P0, PT, R18, UR4, PT ;  /* 0x0000000412007c0c */ /* 0x000fc8000bf06070 */
[----:B------:R-:W-:-:S13]  /*a010*/  ISETP.GE.U32.AND.EX P0, PT, R17, UR5, PT, P0 ;  /* 0x0000000511007c0c */ /* 0x000fda000bf06100 */
[----:B0-----:R-:W-:Y:S05]  /*a020*/  @P0 BRA `(.L_x_291) ;  /* 0x0000000400700947 */ /* 0x001fea0003800000 */
[----:B------:R-:W0:Y:S01]  /*a030*/  S2R R10, SR_CTAID.X ;  /* 0x00000000000a7919 */ /* 0x000e220000002500 */
[----:B------:R-:W1:Y:S01]  /*a040*/  LDC.64 R8, c[0x0][0x628] ;  /* 0x00018a00ff087b82 */ /* 0x000e620000000a00 */
[----:B------:R-:W-:Y:S01]  /*a050*/  ULDC UR4, c[0x0][0x150] ;  /* 0x0000540000047ab9 */ /* 0x000fe20000000800 */
[----:B---34-:R-:W-:Y:S01]  /*a060*/  IMAD.MOV.U32 R6, RZ, RZ, R18 ;  /* 0x000000ffff067224 */ /* 0x018fe200078e0012 */
[----:B------:R-:W2:Y:S01]  /*a070*/  S2R R20, SR_CTAID.Y ;  /* 0x0000000000147919 */ /* 0x000ea20000002600 */
[----:B------:R-:W-:-:S04]  /*a080*/  IMAD.MOV.U32 R7, RZ, RZ, R17 ;  /* 0x000000ffff077224 */ /* 0x000fc800078e0011 */
[----:B------:R-:W3:Y:S08]  /*a090*/  LDC R15, c[0x0][0x144] ;  /* 0x00005100ff0f7b82 */ /* 0x000ef00000000800 */
[----:B------:R-:W4:Y:S08]  /*a0a0*/  LDC R0, c[0x0][0x630] ;  /* 0x00018c00ff007b82 */ /* 0x000f300000000800 */
[----:B------:R-:W2:Y:S01]  /*a0b0*/  LDC.64 R12, c[0x0][0x620] ;  /* 0x00018800ff0c7b82 */ /* 0x000ea20000000a00 */
[----:B-1----:R-:W-:-:S04]  /*a0c0*/  ISETP.NE.U32.AND P0, PT, R8, RZ, PT ;  /* 0x000000ff0800720c */ /* 0x002fc80003f05070 */
[----:B------:R-:W-:Y:S02]  /*a0d0*/  ISETP.NE.AND.EX P0, PT, R9, RZ, PT, P0 ;  /* 0x000000ff0900720c */ /* 0x000fe40003f05300 */
[----:B0-----:R-:W-:-:S05]  /*a0e0*/  I2FP.F32.U32 R2, R10 ;  /* 0x0000000a00027245 */ /* 0x001fca0000201000 */
[----:B------:R-:W-:-:S04]  /*a0f0*/  FMUL R2, R2, UR4 ;  /* 0x0000000402027c20 */ /* 0x000fc80008400000 */
[----:B------:R0:W1:Y:S02]  /*a100*/  F2I.U32.TRUNC.NTZ R14, R2 ;  /* 0x00000002000e7305 */ /* 0x000064000020f000 */
[----:B---34-:R-:W-:Y:S05]  /*a110*/  @!P0 BRA `(.L_x_292) ;  /* 0x0000000000288947 */ /* 0x018fea0003800000 */
[----:B------:R-:W3:Y:S02]  /*a120*/  LDC R3, c[0x0][0x634] ;  /* 0x00018d00ff037b82 */ /* 0x000ee40000000800 */
[----:B---3--:R-:W-:-:S05]  /*a130*/  IADD3 R7, P0, R18, R3, RZ ;  /* 0x0000000312077210 */ /* 0x008fca0007f1e0ff */
[----:B------:R-:W-:-:S04]  /*a140*/  IMAD.X R11, RZ, RZ, R17, P0 ;  /* 0x000000ffff0b7224 */ /* 0x000fc800000e0611 */
[----:B0-----:R-:W-:-:S04]  /*a150*/  IMAD.WIDE.U32 R2, R11, R8, RZ ;  /* 0x000000080b027225 */ /* 0x001fc800078e00ff */
[----:B------:R-:W-:-:S04]  /*a160*/  IMAD.WIDE.U32 R4, P0, R7, R9, R2 ;  /* 0x0000000907047225 */ /* 0x000fc80007800002 */
[----:B------:R-:W-:-:S04]  /*a170*/  IMAD.WIDE.U32 R2, R7, R8, RZ ;  /* 0x0000000807027225 */ /* 0x000fc800078e00ff */
[----:B------:R-:W-:Y:S01]  /*a180*/  IMAD.X R7, RZ, RZ, RZ, P0 ;  /* 0x000000ffff077224 */ /* 0x000fe200000e06ff */
[----:B------:R-:W-:Y:S01]  /*a190*/  IADD3 RZ, P0, R3, R4, RZ ;  /* 0x0000000403ff7210 */ /* 0x000fe20007f1e0ff */
[----:B------:R-:W-:-:S04]  /*a1a0*/  IMAD.MOV.U32 R6, RZ, RZ, R5 ;  /* 0x000000ffff067224 */ /* 0x000fc800078e0005 */
[----:B------:R-:W-:-:S08]  /*a1b0*/  IMAD.WIDE.U32.X R6, R11, R9, R6, P0 ;  /* 0x000000090b067225 */ /* 0x000fd000000e0406 */
.L_x_292:
[----:B------:R-:W3:Y:S01]  /*a1c0*/  LDC.64 R26, c[0x0][0x640] ;  /* 0x00019000ff1a7b82 */ /* 0x000ee20000000a00 */
[-C--:B------:R-:W-:Y:S01]  /*a1d0*/  SHF.R.U64 R11, R6, R0.reuse, R7 ;  /* 0x00000000060b7219 */ /* 0x080fe20000001207 */
[----:B------:R-:W-:Y:S01]  /*a1e0*/  IMAD.MOV.U32 R19, RZ, RZ, R17 ;  /* 0x000000ffff137224 */ /* 0x000fe200078e0011 */
[----:B------:R-:W-:Y:S01]  /*a1f0*/  SHF.R.U32.HI R0, RZ, R0, R7 ;  /* 0x00000000ff007219 */ /* 0x000fe20000011607 */
[----:B-1----:R-:W-:Y:S01]  /*a200*/  IMAD.MOV R14, RZ, RZ, -R14 ;  /* 0x000000ffff0e7224 */ /* 0x002fe200078e0a0e */
[----:B------:R-:W-:Y:S01]  /*a210*/  IADD3 R5, P0, RZ, -R11, RZ ;  /* 0x8000000bff057210 */ /* 0x000fe20007f1e0ff */
[----:B------:R-:W-:Y:S01]  /*a220*/  ULDC UR4, c[0x0][0x154] ;  /* 0x0000550000047ab9 */ /* 0x000fe20000000800 */
[----:B------:R-:W-:Y:S01]  /*a230*/  IMAD.MOV.U32 R7, RZ, RZ, 0x1 ;  /* 0x00000001ff077424 */ /* 0x000fe200078e00ff */
[----:B------:R-:W1:Y:S01]  /*a240*/  LDC R4, c[0x0][0x618] ;  /* 0x00018600ff047b82 */ /* 0x000e620000000800 */
[----:B------:R-:W-:Y:S02]  /*a250*/  IMAD R22, R15, R14, R10 ;  /* 0x0000000e0f167224 */ /* 0x000fe400078e020a */
[----:B------:R-:W-:-:S04]  /*a260*/  IMAD.X R3, RZ, RZ, ~R0, P0 ;  /* 0x000000ffff037224 */ /* 0x000fc800000e0e00 */
[-C--:B--2---:R-:W-:Y:S01]  /*a270*/  IMAD R0, R3, R12.reuse, RZ ;  /* 0x0000000c03007224 */ /* 0x084fe200078e02ff */
[----:B------:R-:W2:Y:S01]  /*a280*/  LDC R6, c[0x0][0x608] ;  /* 0x00018200ff067b82 */ /* 0x000ea20000000800 */
[----:B0-----:R-:W-:-:S04]  /*a290*/  IMAD.WIDE.U32 R2, R5, R12, R18 ;  /* 0x0000000c05027225 */ /* 0x001fc800078e0012 */
[----:B------:R-:W-:Y:S01]  /*a2a0*/  IMAD R5, R5, R13, R0 ;  /* 0x0000000d05057224 */ /* 0x000fe200078e0200 */
[----:B------:R-:W-:Y:S02]  /*a2b0*/  I2FP.F32.U32 R0, R20 ;  /* 0x0000001400007245 */ /* 0x000fe40000201000 */
[----:B------:R-:W0:Y:S01]  /*a2c0*/  LDC R24, c[0x0][0x658] ;  /* 0x00019600ff187b82 */ /* 0x000e220000000800 */
[----:B------:R-:W-:Y:S01]  /*a2d0*/  IMAD.IADD R3, R3, 0x1, R5 ;  /* 0x0000000103037824 */ /* 0x000fe200078e0205 */
[----:B---3--:R-:W-:Y:S01]  /*a2e0*/  ISETP.NE.U32.AND P0, PT, R26, RZ, PT ;  /* 0x000000ff1a00720c */ /* 0x008fe20003f05070 */
[----:B------:R-:W-:Y:S01]  /*a2f0*/  FMUL R0, R0, UR4 ;  /* 0x0000000400007c20 */ /* 0x000fe20008400000 */
[----:B------:R-:W-:Y:S02]  /*a300*/  IMAD.MOV.U32 R5, RZ, RZ, -0x1 ;  /* 0xffffffffff057424 */ /* 0x000fe400078e00ff */
[----:B------:R-:W-:Y:S01]  /*a310*/  ISETP.NE.AND.EX P0, PT, R27, RZ, PT, P0 ;  /* 0x000000ff1b00720c */ /* 0x000fe20003f05300 */
[----:B------:R3:W4:Y:S01]  /*a320*/  F2I.U32.TRUNC.NTZ R12, R0 ;  /* 0x00000000000c7305 */ /* 0x000722000020f000 */
[----:B------:R-:W3:Y:S01]  /*a330*/  LDC R15, c[0x0][0x148] ;  /* 0x00005200ff0f7b82 */ /* 0x000ee20000000800 */
[----:B-1----:R-:W-:-:S02]  /*a340*/  SHF.R.U64 R10, R2, R4, R3 ;  /* 0x00000004020a7219 */ /* 0x002fc40000001203 */
[----:B------:R-:W-:-:S05]  /*a350*/  SHF.R.U32.HI R3, RZ, R4, R3 ;  /* 0x00000004ff037219 */ /* 0x000fca0000011603 */
[----:B------:R-:W1:Y:S01]  /*a360*/  LDC R14, c[0x0][0x600] ;  /* 0x00018000ff0e7b82 */ /* 0x000e620000000800 */
[-CC-:B--2---:R-:W-:Y:S02]  /*a370*/  SHF.R.U64 R8, R10, R6.reuse, R3.reuse ;  /* 0x000000060a087219 */ /* 0x184fe40000001203 */
[----:B------:R-:W-:-:S05]  /*a380*/  SHF.R.U32.HI R3, RZ, R6, R3 ;  /* 0x00000006ff037219 */ /* 0x000fca0000011603 */
[----:B------:R-:W2:Y:S01]  /*a390*/  LDC R21, c[0x0][0x648] ;  /* 0x00019200ff157b82 */ /* 0x000ea20000000800 */
[-CC-:B0-----:R-:W-:Y:S02]  /*a3a0*/  SHF.R.U64 R13, R8, R24.reuse, R3.reuse ;  /* 0x00000018080d7219 */ /* 0x181fe40000001203 */
[-C--:B------:R-:W-:Y:S02]  /*a3b0*/  SHF.L.U32 R5, R5, R24.reuse, RZ ;  /* 0x0000001805057219 */ /* 0x080fe400000006ff */
[-C--:B------:R-:W-:Y:S01]  /*a3c0*/  SHF.R.U32.HI R3, RZ, R24.reuse, R3 ;  /* 0x00000018ff037219 */ /* 0x080fe20000011603 */
[----:B------:R-:W-:Y:S01]  /*a3d0*/  IMAD.MOV.U32 R2, RZ, RZ, R13 ;  /* 0x000000ffff027224 */ /* 0x000fe200078e000d */
[----:B------:R-:W-:Y:S01]  /*a3e0*/  SHF.L.U32 R24, R7, R24, RZ ;  /* 0x0000001807187219 */ /* 0x000fe200000006ff */
[----:B------:R-:W0:Y:S01]  /*a3f0*/  LDC R25, c[0x0][0x638] ;  /* 0x00018e00ff197b82 */ /* 0x000e220000000800 */
[----:B------:R-:W-:-:S07]  /*a400*/  LOP3.LUT R19, RZ, R5, RZ, 0x33, !PT ;  /* 0x00000005ff137212 */ /* 0x000fce00078e33ff */
[----:B------:R-:W0:Y:S01]  /*a410*/  LDC R28, c[0x0][0x610] ;  /* 0x00018400ff1c7b82 */ /* 0x000e220000000800 */
[----:B----4-:R-:W-:Y:S05]  /*a420*/  @!P0 BRA `(.L_x_293) ;  /* 0x0000000000288947 */ /* 0x010fea0003800000 */
[----:B---3--:R-:W3:Y:S02]  /*a430*/  LDC R0, c[0x0][0x64c] ;  /* 0x00019300ff007b82 */ /* 0x008ee40000000800 */
[----:B---3--:R-:W-:-:S05]  /*a440*/  IADD3 R7, P0, R13, R0, RZ ;  /* 0x000000000d077210 */ /* 0x008fca0007f1e0ff */
        /* <DEDUP_REMOVED lines=8> */
.L_x_293:
[----:B------:R-:W4:Y:S01]  /*a4d0*/  LDC R4, c[0x0][0x65c] ;  /* 0x00019700ff047b82 */ /* 0x000f220000000800 */
[----:B--23--:R-:W-:Y:S01]  /*a4e0*/  SHF.R.U64 R0, R2, R21, R3 ;  /* 0x0000001502007219 */ /* 0x00cfe20000001203 */
[----:B-1----:R-:W-:Y:S01]  /*a4f0*/  VIADD R3, R14, 0xffffffff ;  /* 0xffffffff0e037836 */ /* 0x002fe20000000000 */
[----:B------:R-:W-:Y:S01]  /*a500*/  LOP3.LUT R19, R8, R19, RZ, 0xc0, !PT ;  /* 0x0000001308137212 */ /* 0x000fe200078ec0ff */
[----:B------:R-:W-:Y:S02]  /*a510*/  IMAD.MOV R12, RZ, RZ, -R12 ;  /* 0x000000ffff0c7224 */ /* 0x000fe400078e0a0c */
[----:B------:R-:W-:Y:S01]  /*a520*/  IMAD.MOV R2, RZ, RZ, -R0 ;  /* 0x000000ffff027224 */ /* 0x000fe200078e0a00 */
[----:B------:R-:W-:Y:S01]  /*a530*/  LOP3.LUT R3, R10, R3, RZ, 0xc0, !PT ;  /* 0x000000030a037212 */ /* 0x000fe200078ec0ff */
[----:B------:R-:W-:Y:S02]  /*a540*/  IMAD R19, R24, R0, R19 ;  /* 0x0000000018137224 */ /* 0x000fe400078e0213 */
[----:B0-----:R-:W-:-:S04]  /*a550*/  IMAD R0, R2, R25, R13 ;  /* 0x0000001902007224 */ /* 0x001fc800078e020d */
[----:B------:R-:W-:Y:S01]  /*a560*/  IMAD R2, R0, R14, R3 ;  /* 0x0000000e00027224 */ /* 0x000fe200078e0203 */
[----:B----4-:R-:W-:Y:S01]  /*a570*/  ISETP.NE.AND P0, PT, R4, 0x1, PT ;  /* 0x000000010400780c */ /* 0x010fe20003f05270 */
[----:B------:R-:W-:-:S05]  /*a580*/  IMAD.MOV.U32 R4, RZ, RZ, 0x1 ;  /* 0x00000001ff047424 */ /* 0x000fca00078e00ff */
[----:B------:R-:W-:-:S07]  /*a590*/  PRMT R0, R4, 0x7610, R0 ;  /* 0x0000761004007816 */ /* 0x000fce0000000000 */
[----:B------:R-:W-:-:S04]  /*a5a0*/  @P0 IMAD R22, R15, R12, R20 ;  /* 0x0000000c0f160224 */ /* 0x000fc800078e0214 */
[----:B------:R-:W-:-:S05]  /*a5b0*/  IMAD R19, R19, R28, R22 ;  /* 0x0000001c13137224 */ /* 0x000fca00078e0216 */
[----:B------:R-:W-:Y:S02]  /*a5c0*/  SEL R22, R2, R19, !P0 ;  /* 0x0000001302167207 */ /* 0x000fe40004000000 */
[----:B------:R-:W-:Y:S01]  /*a5d0*/  SEL R19, R19, R2, !P0 ;  /* 0x0000000213137207 */ /* 0x000fe20004000000 */
[----:B------:R-:W-:-:S07]  /*a5e0*/  IMAD.MOV.U32 R2, RZ, RZ, R11 ;  /* 0x000000ffff027224 */ /* 0x000fce00078e000b */
.L_x_291:
[----:B------:R-:W-:Y:S02]  /*a5f0*/  LOP3.LUT P0, RZ, R0, 0xff, RZ, 0xc0, !PT ;  /* 0x000000ff00ff7812 */ /* 0x000fe4000780c0ff */
[----:B------:R-:W-:-:S11]  /*a600*/  LOP3.LUT R175, R175, 0x1, RZ, 0x3c, !PT ;  /* 0x00000001afaf7812 */ /* 0x000fd600078e3cff */
[----:B------:R-:W-:Y:S05]  /*a610*/  @P0 BRA `(.L_x_294) ;  /* 0xffffff7000240947 */ /* 0x000fea000383ffff */
[----:B------:R-:W-:Y:S05]  /*a620*/  EXIT ;  /* 0x000000000000794d */ /* 0x000fea0003800000 */
.L_x_17:
[----:B------:R-:W-:-:S08]  /*a630*/  ISETP.NE.AND P0, PT, R5, RZ, PT ;  /* 0x000000ff0500720c */ /* 0x000fd00003f05270 */
[----:B0-----:R-:W0:-:S00]  /*a640*/  USETMAXREG.DEALLOC.CTAPOOL 0x28 ;  /* 0x00000028000079c8 */ /* 0x001e0000080e0500 */
[----:B------:R-:W-:Y:S05]  /*a650*/  @P0 EXIT ;  /* 0x000000000000094d */ /* 0x000fea0003800000 */
[----:B0-----:R-:W-:Y:S01]  /*a660*/  LOP3.LUT P0, RZ, R8, 0xff, RZ, 0xc0, !PT ;  /* 0x000000ff08ff7812 */ /* 0x001fe2000780c0ff */
[----:B------:R-:W-:Y:S02]  /*a670*/  IMAD.MOV.U32 R0, RZ, RZ, 0x1 ;  /* 0x00000001ff007424 */ /* 0x000fe400078e00ff */
[----:B------:R-:W-:-:S10]  /*a680*/  IMAD.MOV.U32 R8, RZ, RZ, RZ ;  /* 0x000000ffff087224 */ /* 0x000fd400078e00ff */
[----:B------:R-:W-:Y:S05]  /*a690*/  @!P0 BRA `(.L_x_295) ;  /* 0x0000000c003c8947 */ /* 0x000fea0003800000 */
[----:B------:R-:W0:Y:S01]  /*a6a0*/  S2R R7, SR_CgaCtaId ;  /* 0x0000000000077919 */ /* 0x000e220000008800 */
[----:B------:R-:W-:Y:S01]  /*a6b0*/  LOP3.LUT P0, RZ, R4, 0x1f, RZ, 0xc0, !PT ;  /* 0x0000001f04ff7812 */ /* 0x000fe2000780c0ff */
[----:B------:R-:W-:Y:S01]  /*a6c0*/  ULDC UR5, c[0x0][0x658] ;  /* 0x0001960000057ab9 */ /* 0x000fe20000000800 */
[----:B------:R-:W-:Y:S01]  /*a6d0*/  UMOV UR6, 0xffffffff ;  /* 0xffffffff00067882 */ /* 0x000fe20000000000 */
[----:B------:R-:W-:Y:S01]  /*a6e0*/  BSSY B0, `(.L_x_295) ;  /* 0x00000ca000007945 */ /* 0x000fe20003800000 */
[----:B------:R-:W-:Y:S01]  /*a6f0*/  USHF.L.U32 UR6, UR6, UR5, URZ ;  /* 0x0000000506067299 */ /* 0x000fe2000800063f */
[C---:B------:R-:W-:Y:S01]  /*a700*/  ISETP.NE.AND P2, PT, R3.reuse, RZ, PT ;  /* 0x000000ff0300720c */ /* 0x040fe20003f45270 */
[----:B------:R-:W-:Y:S01]  /*a710*/  IMAD.MOV.U32 R9, RZ, RZ, 0x1 ;  /* 0x00000001ff097424 */ /* 0x000fe200078e00ff */
[----:B------:R-:W-:Y:S01]  /*a720*/  ISETP.NE.OR P0, PT, R3, RZ, !P0 ;  /* 0x000000ff0300720c */ /* 0x000fe20004705670 */
[----:B------:R-:W-:Y:S01]  /*a730*/  IMAD.MOV.U32 R0, RZ, RZ, 0x1 ;  /* 0x00000001ff007424 */ /* 0x000fe200078e00ff */
[----:B------:R-:W-:Y:S01]  /*a740*/  LOP3.LUT R6, R16, 0x2, RZ, 0xfc, !PT ;  /* 0x0000000210067812 */ /* 0x000fe200078efcff */
[----:B------:R-:W-:Y:S01]  /*a750*/  IMAD.MOV.U32 R8, RZ, RZ, RZ ;  /* 0x000000ffff087224 */ /* 0x000fe200078e00ff */
[----:B------:R-:W-:Y:S01]  /*a760*/  ULDC UR4, c[0x0][0x600] ;  /* 0x0001800000047ab9 */ /* 0x000fe20000000800 */
[----:B------:R-:W-:Y:S01]  /*a770*/  UMOV UR7, 0x1 ;  /* 0x0000000100077882 */ /* 0x000fe20000000000 */
[----:B------:R-:W-:-:S02]  /*a780*/  UIADD3 UR19, UR40, 0x1, URZ ;  /* 0x0000000128137890 */ /* 0x000fc4000fffe03f */
[----:B------:R-:W-:Y:S02]  /*a790*/  UIADD3 UR15, UR4, -0x1, URZ ;  /* 0xffffffff040f7890 */ /* 0x000fe4000fffe03f */
[----:B------:R-:W-:Y:S02]  /*a7a0*/  USHF.L.U32 UR17, UR7, UR5, URZ ;  /* 0x0000000507117299 */ /* 0x000fe4000800063f */
[----:B------:R-:W-:Y:S01]  /*a7b0*/  ULOP3.LUT UR16, URZ, UR6, URZ, 0x33, !UPT ;  /* 0x000000063f107292 */ /* 0x000fe2000f8e333f */
[----:B------:R-:W-:Y:S01]  /*a7c0*/  ULDC.64 UR20, c[0x0][0x198] ;  /* 0x0000660000147ab9 */ /* 0x000fe20000000a00 */
[C---:B0-----:R-:W-:Y:S02]  /*a7d0*/  IMAD.SHL.U32 R10, R7.reuse, 0x80, RZ ;  /* 0x00000080070a7824 */ /* 0x041fe400078e00ff */
[----:B------:R-:W-:-:S03]  /*a7e0*/  IMAD.SHL.U32 R7, R7, 0x2000, RZ ;  /* 0x0000200007077824 */ /* 0x000fc600078e00ff */
[----:B------:R-:W-:Y:S02]  /*a7f0*/  LOP3.LUT R10, R10, 0x80, RZ, 0xc0, !PT ;  /* 0x000000800a0a7812 */ /* 0x000fe400078ec0ff */
[----:B------:R-:W-:-:S07]  /*a800*/  LOP3.LUT R7, R7, 0x2000, RZ, 0xc0, !PT ;  /* 0x0000200007077812 */ /* 0x000fce00078ec0ff */
.L_x_307:
[----:B------:R-:W-:-:S03]  /*a810*/  UMOV UR4, 0xffffffff ;  /* 0xffffffff00047882 */ /* 0x000fc60000000000 */
[----:B------:R-:W-:Y:S05]  /*a820*/  BRA.DIV UR4, `(.L_x_296) ;  /* 0x0000001204107947 */ /* 0x000fea000b800000 */
[----:B------:R-:W-:-:S13]  /*a830*/  ELECT P6, URZ, PT ;  /* 0x00000000003f782f */ /* 0x000fda00038c0000 */
.L_x_321:
[----:B------:R-:W0:Y:S01]  /*a840*/  LDC R3, c[0x0][0x28c] ;  /* 0x0000a300ff037b82 */ /* 0x000e220000000800 */
[----:B------:R-:W-:Y:S01]  /*a850*/  BSSY B1, `(.L_x_297) ;  /* 0x0000039000017945 */ /* 0x000fe20003800000 */
[----:B0-----:R-:W-:-:S13]  /*a860*/  ISETP.LT.OR P6, PT, R3, 0x1, !P6 ;  /* 0x000000010300780c */ /* 0x001fda00077c1670 */
[----:B------:R-:W-:Y:S05]  /*a870*/  @P6 BRA `(.L_x_298) ;  /* 0x0000000000d86947 */ /* 0x000fea0003800000 */
[----:B------:R-:W-:Y:S02]  /*a880*/  IMAD R22, R22, 0x100, R10 ;  /* 0x0000010016167824 */ /* 0x000fe400078e020a */
[----:B------:R-:W-:Y:S02]  /*a890*/  IMAD.SHL.U32 R19, R19, 0x40, RZ ;  /* 0x0000004013137824 */ /* 0x000fe400078e00ff */
[----:B------:R-:W-:Y:S02]  /*a8a0*/  IMAD.MOV.U32 R14, RZ, RZ, RZ ;  /* 0x000000ffff0e7224 */ /* 0x000fe400078e00ff */
[----:B------:R-:W-:Y:S02]  /*a8b0*/  IMAD.U32 R15, RZ, RZ, UR19 ;  /* 0x00000013ff0f7e24 */ /* 0x000fe4000f8e00ff */
[----:B------:R-:W-:Y:S02]  /*a8c0*/  IMAD.MOV.U32 R3, RZ, RZ, R0 ;  /* 0x000000ffff037224 */ /* 0x000fe400078e0000 */
[----:B------:R-:W-:-:S07]  /*a8d0*/  IMAD.MOV.U32 R4, RZ, RZ, R8 ;  /* 0x000000ffff047224 */ /* 0x000fce00078e0008 */
.L_x_302:
[----:B------:R-:W0:Y:S01]  /*a8e0*/  S2R R12, SR_CgaCtaId ;  /* 0x00000000000c7919 */ /* 0x000e220000008800 */
[----:B------:R-:W-:Y:S01]  /*a8f0*/  MOV R5, 0x400 ;  /* 0x0000040000057802 */ /* 0x000fe20000000f00 */
[----:B------:R-:W1:Y:S03]  /*a900*/  @!P2 LDC R11, c[0x0][0x500] ;  /* 0x00014000ff0bab82 */ /* 0x000e660000000800 */
[----:B0-----:R-:W-:Y:S02]  /*a910*/  LEA R13, R12, R5, 0x18 ;  /* 0x000000050c0d7211 */ /* 0x001fe400078ec0ff */
[----:B------:R-:W-:-:S03]  /*a920*/  SHF.L.U32 R5, R3, 0x1f, RZ ;  /* 0x0000001f03057819 */ /* 0x000fc600000006ff */
[----:B------:R-:W-:-:S04]  /*a930*/  IMAD R12, R4, 0x8, R13 ;  /* 0x00000008040c7824 */ /* 0x000fc800078e020d */
[----:B------:R-:W0:Y:S02]  /*a940*/  SYNCS.PHASECHK.TRANS64.TRYWAIT P1, [R12+URZ+0x28], R5 ;  /* 0x000028050c0075a7 */ /* 0x000e24000802017f */
[----:B01----:R-:W-:Y:S05]  /*a950*/  @!P1 BRA `(.L_x_299) ;  /* 0x0000000c00e49947 */ /* 0x003fea0003800000 */
.L_x_322:
[----:B0-----:R-:W-:Y:S01]  /*a960*/  PRMT R5, R6, 0x9910, RZ ;  /* 0x0000991006057816 */ /* 0x001fe200000000ff */
[----:B------:R0:W-:Y:S03]  /*a970*/  @!P2 SYNCS.ARRIVE.TRANS64 RZ, [R12+URZ], R11 ;  /* 0x0000000b0cffa9a7 */ /* 0x0001e6000800003f */
[----:B------:R-:W-:-:S13]  /*a980*/  ISETP.NE.AND P1, PT, R5, 0x2, PT ;  /* 0x000000020500780c */ /* 0x000fda0003f25270 */
[----:B0-----:R-:W-:Y:S05]  /*a990*/  @P1 BRA `(.L_x_300) ;  /* 0x0000000000041947 */ /* 0x001fea0003800000 */
[----:B------:R-:W-:Y:S01]  /*a9a0*/  BPT.TRAP 0x1 ;  /* 0x000000040000795c */ /* 0x000fe20000300000 */
.L_x_300:
[----:B------:R-:W-:Y:S05]  /*a9b0*/  @P0 BRA `(.L_x_301) ;  /* 0x0000000000040947 */ /* 0x000fea0003800000 */
[----:B------:R-:W-:Y:S01]  /*a9c0*/  BPT.TRAP 0x1 ;  /* 0x000000040000795c */ /* 0x000fe20000300000 */
.L_x_301:
[----:B------:R-:W-:Y:S01]  /*a9d0*/  IMAD R5, R4, 0x4000, R7 ;  /* 0x0000400004057824 */ /* 0x000fe200078e0207 */
[----:B------:R-:W-:Y:S01]  /*a9e0*/  R2UR UR9, R12 ;  /* 0x000000000c0972ca */ /* 0x000fe200000e0000 */
[C-C-:B------:R-:W-:Y:S01]  /*a9f0*/  IMAD R11, R4.reuse, 0x2000, R13.reuse ;  /* 0x00002000040b7824 */ /* 0x140fe200078e020d */
[----:B------:R-:W-:Y:S01]  /*aa00*/  UIADD3 UR4, UP0, UR20, 0xf0, URZ ;  /* 0x000000f014047890 */ /* 0x000fe2000ff1e03f */
[----:B------:R-:W-:Y:S01]  /*aa10*/  IMAD R5, R5, 0x2, R13 ;  /* 0x0000000205057824 */ /* 0x000fe200078e020d */
[----:B------:R-:W-:Y:S01]  /*aa20*/  R2UR UR11, R19 ;  /* 0x00000000130b72ca */ /* 0x000fe200000e0000 */
[----:B------:R-:W-:Y:S01]  /*aa30*/  VIADD R15, R15, 0xffffffff ;  /* 0xffffffff0f0f7836 */ /* 0x000fe20000000000 */
[----:B------:R-:W-:Y:S01]  /*aa40*/  R2UR UR5, R11 ;  /* 0x000000000b0572ca */ /* 0x000fe200000e0000 */
[----:B------:R-:W-:Y:S01]  /*aa50*/  UIADD3 UR22, UP1, UR20, 0x1f0, URZ ;  /* 0x000001f014167890 */ /* 0x000fe2000ff3e03f */
[----:B------:R-:W-:Y:S01]  /*aa60*/  R2UR UR8, R5 ;  /* 0x00000000050872ca */ /* 0x000fe200000e0000 */
[----:B------:R-:W-:Y:S01]  /*aa70*/  VIADD R4, R4, 0x1 ;  /* 0x0000000104047836 */ /* 0x000fe20000000000 */
[----:B------:R-:W-:Y:S01]  /*aa80*/  R2UR UR10, R14 ;  /* 0x000000000e0a72ca */ /* 0x000fe200000e0000 */
[----:B------:R-:W-:Y:S01]  /*aa90*/  UIADD3.X UR23, URZ, UR21, URZ, UP1, !UPT ;  /* 0x000000153f177290 */ /* 0x000fe20008ffe43f */
[----:B------:R-:W-:Y:S01]  /*aaa0*/  R2UR UR12, R2 ;  /* 0x00000000020c72ca */ /* 0x000fe200000e0000 */
[----:B------:R-:W-:Y:S01]  /*aab0*/  UMOV UR6, 0x0 ;  /* 0x0000000000067882 */ /* 0x000fe20000000000 */
[----:B------:R-:W-:Y:S01]  /*aac0*/  R2UR UR18, R22 ;  /* 0x00000000161272ca */ /* 0x000fe200000e0000 */
[----:B------:R-:W-:Y:S01]  /*aad0*/  UMOV UR7, 0x10000000 ;  /* 0x1000000000077882 */ /* 0x000fe20000000000 */
[----:B------:R-:W-:Y:S01]  /*aae0*/  ISETP.GT.AND P3, PT, R15, 0x1, PT ;  /* 0x000000010f00780c */ /* 0x000fe20003f64270 */
[----:B------:R-:W-:Y:S01]  /*aaf0*/  UMOV UR24, 0x30000 ;  /* 0x0003000000187882 */ /* 0x000fe20000000000 */
[----:B------:R-:W-:Y:S01]  /*ab00*/  ISETP.NE.AND P1, PT, R4, 0x5, PT ;  /* 0x000000050400780c */ /* 0x000fe20003f25270 */
[----:B------:R-:W-:Y:S01]  /*ab10*/  UIADD3 UR13, UR5, 0x180, URZ ;  /* 0x00000180050d7890 */ /* 0x000fe2000fffe03f */
[----:B------:R-:W-:Y:S01]  /*ab20*/  VIADD R14, R14, 0x40 ;  /* 0x000000400e0e7836 */ /* 0x000fe20000000000 */
[----:B------:R-:W-:Y:S01]  /*ab30*/  UIADD3.X UR5, URZ, UR21, URZ, UP0, !UPT ;  /* 0x000000153f057290 */ /* 0x000fe200087fe43f */
[----:B------:R-:W-:Y:S01]  /*ab40*/  SEL R12, RZ, 0x1, P1 ;  /* 0x00000001ff0c7807 */ /* 0x000fe20000800000 */
[----:B------:R-:W-:Y:S01]  /*ab50*/  UIADD3 UR14, UR8, 0xa180, URZ ;  /* 0x0000a180080e7890 */ /* 0x000fe2000fffe03f */
[----:B------:R-:W-:-:S02]  /*ab60*/  SEL R4, R4, RZ, P1 ;  /* 0x000000ff04047207 */ /* 0x000fc40000800000 */
[----:B------:R-:W-:Y:S01]  /*ab70*/  UMOV UR8, UR13 ;  /* 0x0000000d00087c82 */ /* 0x000fe20008000000 */
[----:B------:R-:W-:-:S03]  /*ab80*/  LOP3.LUT R3, R3, R12, RZ, 0x3c, !PT ;  /* 0x0000000c03037212 */ /* 0x000fc600078e3cff */
[----:B------:R0:W-:Y:S02]  /*ab90*/  UTMALDG.3D [UR8], [UR4], desc[UR6] ;  /* 0x00000608040075b4 */ /* 0x0001e40008011000 */
[----:B0-----:R-:W-:Y:S01]  /*aba0*/  UMOV UR8, UR14 ;  /* 0x0000000e00087c82 */ /* 0x001fe20008000000 */
[----:B------:R-:W-:Y:S02]  /*abb0*/  UMOV UR11, UR18 ;  /* 0x00000012000b7c82 */ /* 0x000fe40008000000 */
[----:B------:R0:W-:Y:S02]  /*abc0*/  UTMALDG.3D.MULTICAST [UR8], [UR22], UR24, desc[UR6] ;  /* 0x00000608160073b4 */ /* 0x0001e40008011818 */
[----:B0-----:R-:W-:Y:S05]  /*abd0*/  @P3 BRA `(.L_x_302) ;  /* 0xfffffffc00403947 */ /* 0x001fea000383ffff */
.L_x_298:
[----:B------:R-:W-:Y:S05]  /*abe0*/  BSYNC B1 ;  /* 0x0000000000017941 */ /* 0x000fea0003800000 */
.L_x_297:
[----:B------:R-:W2:Y:S01]  /*abf0*/  LDL.64 R12, [R1] ;  /* 0x00000000010c7983 */ /* 0x000ea20000100a00 */
[----:B------:R-:W-:Y:S01]  /*ac00*/  LOP3.LUT P4, RZ, R9, 0xff, RZ, 0xc0, !PT ;  /* 0x000000ff09ff7812 */ /* 0x000fe2000788c0ff */
[----:B------:R-:W-:Y:S01]  /*ac10*/  VIADD R8, R8, UR40 ;  /* 0x0000002808087c36 */ /* 0x000fe20008000000 */
[----:B------:R-:W-:Y:S01]  /*ac20*/  ULDC.64 UR4, c[0x0][0x650] ;  /* 0x0001940000047ab9 */ /* 0x000fe20000000a00 */
[----:B------:R-:W-:Y:S01]  /*ac30*/  IMAD.U32 R5, RZ, RZ, UR40 ;  /* 0x00000028ff057e24 */ /* 0x000fe2000f8e00ff */
[----:B------:R-:W-:Y:S01]  /*ac40*/  UISETP.GE.U32.AND UP0, UPT, UR40, 0x5, UPT ;  /* 0x000000052800788c */ /* 0x000fe2000bf06070 */
[----:B------:R-:W-:Y:S01]  /*ac50*/  BSSY B1, `(.L_x_303) ;  /* 0x0000070000017945 */ /* 0x000fe20003800000 */
[----:B------:R-:W-:Y:S01]  /*ac60*/  ISETP.GT.U32.AND P1, PT, R8, 0x4, PT ;  /* 0x000000040800780c */ /* 0x000fe20003f24070 */
[----:B------:R-:W-:Y:S01]  /*ac70*/  IMAD.MOV.U32 R19, RZ, RZ, -0x1 ;  /* 0xffffffffff137424 */ /* 0x000fe200078e00ff */
[----:B------:R-:W-:Y:S01]  /*ac80*/  PRMT R9, RZ, 0x7610, R9 ;  /* 0x00007610ff097816 */ /* 0x000fe20000000009 */
[----:B------:R-:W-:Y:S01]  /*ac90*/  IMAD.MOV.U32 R22, RZ, RZ, -0x1 ;  /* 0xffffffffff167424 */ /* 0x000fe200078e00ff */
[----:B------:R-:W-:-:S02]  /*aca0*/  ISETP.LT.U32.AND P1, PT, R5, 0x5, P1 ;  /* 0x000000050500780c */ /* 0x000fc40000f21070 */
[----:B------:R-:W-:Y:S01]  /*acb0*/  PLOP3.LUT P3, PT, PT, PT, UP0, 0x80, 0x0 ;  /* 0x000000000000781c */ /* 0x000fe20003f6f008 */
[----:B------:R-:W0:Y:S01]  /*acc0*/  @P4 S2R R3, SR_CgaCtaId ;  /* 0x0000000000034919 */ /* 0x000e220000008800 */
[----:B------:R-:W-:-:S04]  /*acd0*/  @P4 MOV R2, 0x400 ;  /* 0x0000040000024802 */ /* 0x000fc80000000f00 */
[----:B0-----:R-:W-:Y:S01]  /*ace0*/  @P4 LEA R4, R3, R2, 0x18 ;  /* 0x0000000203044211 */ /* 0x001fe200078ec0ff */
[----:B------:R-:W-:-:S03]  /*acf0*/  IMAD.WIDE.U32 R2, R8, -0x33333333, RZ ;  /* 0xcccccccd08027825 */ /* 0x000fc600078e00ff */
[----:B------:R0:W-:Y:S01]  /*ad00*/  @P4 SYNCS.ARRIVE.TRANS64.A1T0 RZ, [R4+URZ+0x88], RZ ;  /* 0x000088ff04ff49a7 */ /* 0x0001e2000810003f */
[----:B------:R-:W-:Y:S01]  /*ad10*/  IMAD.MOV.U32 R2, RZ, RZ, -0x1 ;  /* 0xffffffffff027424 */ /* 0x000fe200078e00ff */
[----:B------:R-:W-:Y:S02]  /*ad20*/  SHF.R.U32.HI R5, RZ, 0x2, R3 ;  /* 0x00000002ff057819 */ /* 0x000fe40000011603 */
[----:B------:R-:W-:-:S03]  /*ad30*/  SEL R3, RZ, 0x1, !P1 ;  /* 0x00000001ff037807 */ /* 0x000fc60004800000 */
[----:B------:R-:W-:Y:S01]  /*ad40*/  IMAD R8, R5, -0x5, R8 ;  /* 0xfffffffb05087824 */ /* 0x000fe200078e0208 */
[----:B------:R-:W-:Y:S02]  /*ad50*/  LOP3.LUT R0, R0, R3, RZ, 0x3c, !PT ;  /* 0x0000000300007212 */ /* 0x000fe400078e3cff */
[----:B------:R-:W-:Y:S02]  /*ad60*/  PRMT R3, RZ, 0x7610, R3 ;  /* 0x00007610ff037816 */ /* 0x000fe40000000003 */
[----:B------:R-:W-:Y:S02]  /*ad70*/  @P3 LOP3.LUT R0, R0, 0x1, R5, 0x78, !PT ;  /* 0x0000000100003812 */ /* 0x000fe400078e7805 */
[----:B--2---:R-:W-:-:S04]  /*ad80*/  IADD3 R18, P4, R18, R12, RZ ;  /* 0x0000000c12127210 */ /* 0x004fc80007f9e0ff */
[----:B------:R-:W-:Y:S01]  /*ad90*/  ISETP.GE.U32.AND P1, PT, R18, UR4, PT ;  /* 0x0000000412007c0c */ /* 0x000fe2000bf26070 */
[----:B------:R-:W-:-:S05]  /*ada0*/  IMAD.X R17, R17, 0x1, R23, P4 ;  /* 0x0000000111117824 */ /* 0x000fca00020e0617 */
[----:B------:R-:W-:-:S13]  /*adb0*/  ISETP.GE.U32.AND.EX P1, PT, R17, UR5, PT, P1 ;  /* 0x0000000511007c0c */ /* 0x000fda000bf26110 */
[----:B0-----:R-:W-:Y:S05]  /*adc0*/  @P1 BRA `(.L_x_304) ;  /* 0x0000000400601947 */ /* 0x001fea0003800000 */
[----:B------:R-:W0:Y:S01]  /*add0*/  S2R R12, SR_CTAID.X ;  /* 0x00000000000c7919 */ /* 0x000e220000002500 */
[----:B------:R-:W-:Y:S01]  /*ade0*/  ULDC.64 UR4, c[0x0][0x628] ;  /* 0x00018a0000047ab9 */ /* 0x000fe20000000a00 */
[----:B------:R-:W-:Y:S01]  /*adf0*/  ULDC UR7, c[0x0][0x630] ;  /* 0x00018c0000077ab9 */ /* 0x000fe20000000800 */
[----:B------:R-:W-:Y:S01]  /*ae00*/  ISETP.NE.U32.AND P1, PT, RZ, UR4, PT ;  /* 0x00000004ff007c0c */ /* 0x000fe2000bf25070 */
[----:B------:R-:W1:Y:S01]  /*ae10*/  S2R R13, SR_CTAID.Y ;  /* 0x00000000000d7919 */ /* 0x000e620000002600 */
[----:B------:R-:W-:Y:S01]  /*ae20*/  ULDC UR8, c[0x0][0x150] ;  /* 0x0000540000087ab9 */ /* 0x000fe20000000800 */
[----:B------:R-:W-:Y:S01]  /*ae30*/  IMAD.MOV.U32 R2, RZ, RZ, R18 ;  /* 0x000000ffff027224 */ /* 0x000fe200078e0012 */
[----:B------:R-:W-:Y:S01]  /*ae40*/  ISETP.NE.AND.EX P1, PT, RZ, UR5, PT, P1 ;  /* 0x00000005ff007c0c */ /* 0x000fe2000bf25310 */
[----:B------:R-:W-:Y:S01]  /*ae50*/  IMAD.MOV.U32 R3, RZ, RZ, R17 ;  /* 0x000000ffff037224 */ /* 0x000fe200078e0011 */
[----:B0-----:R-:W-:-:S11]  /*ae60*/  I2FP.F32.U32 R14, R12 ;  /* 0x0000000c000e7245 */ /* 0x001fd60000201000 */
[----:B------:R-:W-:Y:S05]  /*ae70*/  @!P1 BRA `(.L_x_305) ;  /* 0x0000000000289947 */ /* 0x000fea0003800000 */
[----:B------:R-:W-:Y:S02]  /*ae80*/  ULDC UR6, c[0x0][0x634] ;  /* 0x00018d0000067ab9 */ /* 0x000fe40000000800 */
[----:B------:R-:W-:-:S05]  /*ae90*/  IADD3 R3, P1, R18, UR6, RZ ;  /* 0x0000000612037c10 */ /* 0x000fca000ff3e0ff */
[----:B------:R-:W-:-:S04]  /*aea0*/  IMAD.X R11, RZ, RZ, R17, P1 ;  /* 0x000000ffff0b7224 */ /* 0x000fc800008e0611 */
[----:B------:R-:W-:-:S04]  /*aeb0*/  IMAD.WIDE.U32 R4, R11, UR4, RZ ;  /* 0x000000040b047c25 */ /* 0x000fc8000f8e00ff */
[----:B------:R-:W-:-:S04]  /*aec0*/  IMAD.WIDE.U32 R4, P1, R3, UR5, R4 ;  /* 0x0000000503047c25 */ /* 0x000fc8000f820004 */
[----:B------:R-:W-:-:S04]  /*aed0*/  IMAD.WIDE.U32 R2, R3, UR4, RZ ;  /* 0x0000000403027c25 */ /* 0x000fc8000f8e00ff */
[----:B------:R-:W-:Y:S01]  /*aee0*/  IMAD.MOV.U32 R2, RZ, RZ, R5 ;  /* 0x000000ffff027224 */ /* 0x000fe200078e0005 */
[----:B------:R-:W-:Y:S01]  /*aef0*/  IADD3 RZ, P3, R3, R4, RZ ;  /* 0x0000000403ff7210 */ /* 0x000fe20007f7e0ff */
[----:B------:R-:W-:-:S04]  /*af00*/  IMAD.X R3, RZ, RZ, RZ, P1 ;  /* 0x000000ffff037224 */ /* 0x000fc800008e06ff */
[----:B------:R-:W-:-:S08]  /*af10*/  IMAD.WIDE.U32.X R2, R11, UR5, R2, P3 ;  /* 0x000000050b027c25 */ /* 0x000fd000098e0402 */
.L_x_305:
[----:B------:R-:W0:Y:S01]  /*af20*/  LDC R21, c[0x0][0x65c] ;  /* 0x00019700ff157b82 */ /* 0x000e220000000800 */
[--C-:B------:R-:W-:Y:S01]  /*af30*/  SHF.R.U64 R11, R2, UR7, R3.reuse ;  /* 0x00000007020b7c19 */ /* 0x100fe20008001203 */
[----:B------:R-:W-:Y:S01]  /*af40*/  FMUL R14, R14, UR8 ;  /* 0x000000080e0e7c20 */ /* 0x000fe20008400000 */
[----:B------:R-:W-:Y:S01]  /*af50*/  SHF.R.U32.HI R2, RZ, UR7, R3 ;  /* 0x00000007ff027c19 */ /* 0x000fe20008011603 */
[----:B------:R-:W-:Y:S01]  /*af60*/  ULDC UR6, c[0x0][0x154] ;  /* 0x0000550000067ab9 */ /* 0x000fe20000000800 */
[----:B------:R-:W-:Y:S01]  /*af70*/  IADD3 R15, P1, RZ, -R11, RZ ;  /* 0x8000000bff0f7210 */ /* 0x000fe20007f3e0ff */
[----:B------:R-:W-:Y:S01]  /*af80*/  ULDC.64 UR4, c[0x0][0x620] ;  /* 0x0001880000047ab9 */ /* 0x000fe20000000a00 */
[----:B-1----:R-:W-:Y:S01]  /*af90*/  I2FP.F32.U32 R3, R13 ;  /* 0x0000000d00037245 */ /* 0x002fe20000201000 */
[----:B------:R-:W1:Y:S01]  /*afa0*/  LDC R19, c[0x0][0x144] ;  /* 0x00005100ff137b82 */ /* 0x000e620000000800 */
[----:B------:R-:W2:Y:S01]  /*afb0*/  F2I.U32.TRUNC.NTZ R14, R14 ;  /* 0x0000000e000e7305 */ /* 0x000ea2000020f000 */
[----:B------:R-:W-:-:S02]  /*afc0*/  IMAD.X R2, RZ, RZ, ~R2, P1 ;  /* 0x000000ffff027224 */ /* 0x000fc400008e0e02 */
[----:B------:R-:W-:Y:S01]  /*afd0*/  FMUL R4, R3, UR6 ;  /* 0x0000000603047c20 */ /* 0x000fe20008400000 */
[----:B------:R-:W-:Y:S01]  /*afe0*/  IMAD.MOV.U32 R3, RZ, RZ, R17 ;  /* 0x000000ffff037224 */ /* 0x000fe200078e0011 */
[----:B------:R-:W-:Y:S01]  /*aff0*/  ULDC.64 UR6, c[0x0][0x640] ;  /* 0x0001900000067ab9 */ /* 0x000fe20000000a00 */
[----:B------:R-:W-:Y:S01]  /*b000*/  IMAD R2, R2, UR4, RZ ;  /* 0x0000000402027c24 */ /* 0x000fe2000f8e02ff */
[----:B------:R-:W3:Y:S01]  /*b010*/  LDC R20, c[0x0][0x148] ;  /* 0x00005200ff147b82 */ /* 0x000ee20000000800 */
[----:B------:R-:W-:Y:S01]  /*b020*/  ISETP.NE.U32.AND P1, PT, RZ, UR6, PT ;  /* 0x00000006ff007c0c */ /* 0x000fe2000bf25070 */
[----:B------:R-:W4:Y:S01]  /*b030*/  F2I.U32.TRUNC.NTZ R4, R4 ;  /* 0x0000000400047305 */ /* 0x000f22000020f000 */
[----:B------:R-:W-:Y:S02]  /*b040*/  IMAD R5, R15, UR5, R2 ;  /* 0x000000050f057c24 */ /* 0x000fe4000f8e0202 */
[----:B------:R-:W-:Y:S01]  /*b050*/  IMAD.MOV.U32 R2, RZ, RZ, R18 ;  /* 0x000000ffff027224 */ /* 0x000fe200078e0012 */
[----:B------:R-:W-:-:S02]  /*b060*/  ISETP.NE.AND.EX P1, PT, RZ, UR7, PT, P1 ;  /* 0x00000007ff007c0c */ /* 0x000fc4000bf25310 */
[----:B0-----:R-:W-:Y:S01]  /*b070*/  ISETP.NE.AND P4, PT, R21, 0x1, PT ;  /* 0x000000011500780c */ /* 0x001fe20003f85270 */
[----:B------:R-:W-:Y:S01]  /*b080*/  IMAD.WIDE.U32 R2, R15, UR4, R2 ;  /* 0x000000040f027c25 */ /* 0x000fe2000f8e0002 */
[----:B------:R-:W-:-:S03]  /*b090*/  ULDC UR4, c[0x0][0x618] ;  /* 0x0001860000047ab9 */ /* 0x000fc60000000800 */
[----:B--2---:R-:W-:Y:S02]  /*b0a0*/  IMAD.MOV R14, RZ, RZ, -R14 ;  /* 0x000000ffff0e7224 */ /* 0x004fe400078e0a0e */
[----:B------:R-:W-:Y:S02]  /*b0b0*/  IMAD.IADD R3, R3, 0x1, R5 ;  /* 0x0000000103037824 */ /* 0x000fe400078e0205 */
[----:B-1----:R-:W-:-:S03]  /*b0c0*/  IMAD R12, R19, R14, R12 ;  /* 0x0000000e130c7224 */ /* 0x002fc600078e020c */
[--C-:B------:R-:W-:Y:S01]  /*b0d0*/  SHF.R.U64 R14, R2, UR4, R3.reuse ;  /* 0x00000004020e7c19 */ /* 0x100fe20008001203 */
[----:B----4-:R-:W-:Y:S01]  /*b0e0*/  IMAD.MOV R2, RZ, RZ, -R4 ;  /* 0x000000ffff027224 */ /* 0x010fe200078e0a04 */
[----:B------:R-:W-:Y:S01]  /*b0f0*/  SHF.R.U32.HI R3, RZ, UR4, R3 ;  /* 0x00000004ff037c19 */ /* 0x000fe20008011603 */
[----:B------:R-:W-:Y:S02]  /*b100*/  ULDC UR4, c[0x0][0x608] ;  /* 0x0001820000047ab9 */ /* 0x000fe40000000800 */
[----:B---3--:R-:W-:Y:S01]  /*b110*/  @P4 IMAD R12, R20, R2, R13 ;  /* 0x00000002140c4224 */ /* 0x008fe200078e020d */
[--C-:B------:R-:W-:Y:S02]  /*b120*/  SHF.R.U64 R19, R14, UR4, R3.reuse ;  /* 0x000000040e137c19 */ /* 0x100fe40008001203 */
[----:B------:R-:W-:Y:S01]  /*b130*/  SHF.R.U32.HI R2, RZ, UR4, R3 ;  /* 0x00000004ff027c19 */ /* 0x000fe20008011603 */
[----:B------:R-:W-:-:S03]  /*b140*/  ULDC UR4, c[0x0][0x658] ;  /* 0x0001960000047ab9 */ /* 0x000fc60000000800 */
[--C-:B------:R-:W-:Y:S02]  /*b150*/  SHF.R.U64 R13, R19, UR4, R2.reuse ;  /* 0x00000004130d7c19 */ /* 0x100fe40008001202 */
[----:B------:R-:W-:-:S03]  /*b160*/  SHF.R.U32.HI R2, RZ, UR4, R2 ;  /* 0x00000004ff027c19 */ /* 0x000fc60008011602 */
[----:B------:R-:W-:Y:S02]  /*b170*/  IMAD.MOV.U32 R4, RZ, RZ, R13 ;  /* 0x000000ffff047224 */ /* 0x000fe400078e000d */
[----:B------:R-:W-:Y:S01]  /*b180*/  IMAD.MOV.U32 R3, RZ, RZ, R2 ;  /* 0x000000ffff037224 */ /* 0x000fe200078e0002 */
[----:B------:R-:W-:Y:S06]  /*b190*/  @!P1 BRA `(.L_x_306) ;  /* 0x00000000002c9947 */ /* 0x000fec0003800000 */
        /* <DEDUP_REMOVED lines=9> */
[----:B------:R-:W-:-:S04]  /*b230*/  IMAD.WIDE.U32.X R2, R15, UR7, R2, P3 ;  /* 0x000000070f027c25 */ /* 0x000fc800098e0402 */
[----:B------:R-:W-:-:S07]  /*b240*/  IMAD.MOV.U32 R4, RZ, RZ, R2 ;  /* 0x000000ffff047224 */ /* 0x000fce00078e0002 */
.L_x_306:
[----:B------:R-:W-:Y:S01]  /*b250*/  ULDC UR4, c[0x0][0x648] ;  /* 0x0001920000047ab9 */ /* 0x000fe20000000800 */
[----:B------:R-:W-:Y:S01]  /*b260*/  LOP3.LUT R2, R19, UR16, RZ, 0xc0, !PT ;  /* 0x0000001013027c12 */ /* 0x000fe2000f8ec0ff */
[----:B------:R-:W-:Y:S01]  /*b270*/  ULDC UR5, c[0x0][0x610] ;  /* 0x0001840000057ab9 */ /* 0x000fe20000000800 */
[----:B------:R-:W-:Y:S01]  /*b280*/  SHF.R.U64 R3, R4, UR4, R3 ;  /* 0x0000000404037c19 */ /* 0x000fe20008001203 */
[----:B------:R-:W-:Y:S01]  /*b290*/  ULDC UR4, c[0x0][0x638] ;  /* 0x00018e0000047ab9 */ /* 0x000fe20000000800 */
[----:B------:R-:W-:-:S03]  /*b2a0*/  LOP3.LUT R14, R14, UR15, RZ, 0xc0, !PT ;  /* 0x0000000f0e0e7c12 */ /* 0x000fc6000f8ec0ff */
[----:B------:R-:W-:Y:S02]  /*b2b0*/  IMAD.MOV R4, RZ, RZ, -R3 ;  /* 0x000000ffff047224 */ /* 0x000fe400078e0a03 */
[----:B------:R-:W-:Y:S02]  /*b2c0*/  IMAD R3, R3, UR17, R2 ;  /* 0x0000001103037c24 */ /* 0x000fe4000f8e0202 */
[----:B------:R-:W-:Y:S01]  /*b2d0*/  IMAD R13, R4, UR4, R13 ;  /* 0x00000004040d7c24 */ /* 0x000fe2000f8e020d */
[----:B------:R-:W-:Y:S01]  /*b2e0*/  ULDC UR4, c[0x0][0x600] ;  /* 0x0001800000047ab9 */ /* 0x000fe20000000800 */
[----:B------:R-:W-:Y:S02]  /*b2f0*/  IMAD R12, R3, UR5, R12 ;  /* 0x00000005030c7c24 */ /* 0x000fe4000f8e020c */
[----:B------:R-:W-:Y:S02]  /*b300*/  IMAD R13, R13, UR4, R14 ;  /* 0x000000040d0d7c24 */ /* 0x000fe4000f8e020e */
[----:B------:R-:W-:-:S02]  /*b310*/  IMAD.MOV.U32 R3, RZ, RZ, 0x1 ;  /* 0x00000001ff037424 */ /* 0x000fc400078e00ff */
[----:B------:R-:W-:Y:S01]  /*b320*/  IMAD.MOV.U32 R2, RZ, RZ, R11 ;  /* 0x000000ffff027224 */ /* 0x000fe200078e000b */
[----:B------:R-:W-:Y:S02]  /*b330*/  SEL R22, R13, R12, !P4 ;  /* 0x0000000c0d167207 */ /* 0x000fe40006000000 */
[----:B------:R-:W-:-:S07]  /*b340*/  SEL R19, R12, R13, !P4 ;  /* 0x0000000d0c137207 */ /* 0x000fce0006000000 */
.L_x_304:
[----:B------:R-:W-:Y:S05]  /*b350*/  BSYNC B1 ;  /* 0x0000000000017941 */ /* 0x000fea0003800000 */
.L_x_303:
[----:B------:R-:W-:-:S13]  /*b360*/  LOP3.LUT P1, RZ, R3, 0xff, RZ, 0xc0, !PT ;  /* 0x000000ff03ff7812 */ /* 0x000fda000782c0ff */
[----:B------:R-:W-:Y:S05]  /*b370*/  @P1 BRA `(.L_x_307) ;  /* 0xfffffff400241947 */ /* 0x000fea000383ffff */
[----:B------:R-:W-:Y:S05]  /*b380*/  BSYNC B0 ;  /* 0x0000000000007941 */ /* 0x000fea0003800000 */
.L_x_295:
[----:B------:R-:W-:-:S03]  /*b390*/  UMOV UR4, 0xffffffff ;  /* 0xffffffff00047882 */ /* 0x000fc60000000000 */
[----:B------:R-:W-:Y:S05]  /*b3a0*/  BRA.DIV UR4, `(.L_x_308) ;  /* 0x0000000604647947 */ /* 0x000fea000b800000 */
[----:B------:R-:W-:-:S13]  /*b3b0*/  ELECT P6, URZ, PT ;  /* 0x00000000003f782f */ /* 0x000fda00038c0000 */
.L_x_325:
[----:B------:R-:W-:Y:S04]  /*b3c0*/  BSSY B0, `(.L_x_309) ;  /* 0x0000034000007945 */ /* 0x000fe80003800000 */
[----:B------:R-:W-:Y:S05]  /*b3d0*/  @!P6 BRA `(.L_x_310) ;  /* 0x0000000000c8e947 */ /* 0x000fea0003800000 */
[----:B------:R-:W-:-:S04]  /*b3e0*/  LOP3.LUT R16, R16, 0x2, RZ, 0xfc, !PT ;  /* 0x0000000210107812 */ /* 0x000fc800078efcff */
[----:B------:R-:W-:-:S13]  /*b3f0*/  ISETP.NE.AND P0, PT, R16, 0x3, PT ;  /* 0x000000031000780c */ /* 0x000fda0003f05270 */
[----:B------:R-:W-:Y:S05]  /*b400*/  @!P0 BRA `(.L_x_311) ;  /* 0x0000000000048947 */ /* 0x000fea0003800000 */
[----:B------:R-:W-:Y:S01]  /*b410*/  BPT.TRAP 0x1 ;  /* 0x000000040000795c */ /* 0x000fe20000300000 */
.L_x_311:
[----:B------:R-:W0:Y:S01]  /*b420*/  S2R R3, SR_CgaCtaId ;  /* 0x0000000000037919 */ /* 0x000e220000008800 */
[----:B------:R-:W-:-:S04]  /*b430*/  MOV R2, 0x400 ;  /* 0x0000040000027802 */ /* 0x000fc80000000f00 */
[----:B0-----:R-:W-:Y:S02]  /*b440*/  LEA R3, R3, R2, 0x18 ;  /* 0x0000000203037211 */ /* 0x001fe400078ec0ff */
[----:B------:R-:W-:-:S03]  /*b450*/  SHF.L.U32 R2, R0, 0x1f, RZ ;  /* 0x0000001f00027819 */ /* 0x000fc600000006ff */
[----:B------:R-:W-:-:S04]  /*b460*/  VIADD R3, R3, 0x28 ;  /* 0x0000002803037836 */ /* 0x000fc80000000000 */
[C---:B------:R-:W-:Y:S02]  /*b470*/  IMAD R7, R8.reuse, 0x8, R3 ;  /* 0x0000000808077824 */ /* 0x040fe400078e0203 */
[----:B------:R-:W-:Y:S02]  /*b480*/  VIADD R8, R8, 0x1 ;  /* 0x0000000108087836 */ /* 0x000fe40000000000 */
[----:B------:R-:W0:Y:S03]  /*b490*/  SYNCS.PHASECHK.TRANS64.TRYWAIT P0, [R7+URZ], R2 ;  /* 0x00000002070075a7 */ /* 0x000e26000800017f */
[----:B------:R-:W-:-:S04]  /*b4a0*/  ISETP.NE.AND P1, PT, R8, 0x5, PT ;  /* 0x000000050800780c */ /* 0x000fc80003f25270 */
[----:B------:R-:W-:Y:S02]  /*b4b0*/  SEL R5, RZ, 0x1, P1 ;  /* 0x00000001ff057807 */ /* 0x000fe40000800000 */
[----:B------:R-:W-:Y:S02]  /*b4c0*/  SEL R8, R8, RZ, P1 ;  /* 0x000000ff08087207 */ /* 0x000fe40000800000 */
[----:B------:R-:W-:-:S03]  /*b4d0*/  LOP3.LUT R5, R0, R5, RZ, 0x3c, !PT ;  /* 0x0000000500057212 */ /* 0x000fc600078e3cff */
[----:B------:R-:W-:Y:S01]  /*b4e0*/  IMAD R9, R8, 0x8, R3 ;  /* 0x0000000808097824 */ /* 0x000fe200078e0203 */
[----:B------:R-:W-:Y:S01]  /*b4f0*/  SHF.L.U32 R4, R5, 0x1f, RZ ;  /* 0x0000001f05047819 */ /* 0x000fe200000006ff */
[----:B0-----:R-:W-:Y:S06]  /*b500*/  @!P0 BRA `(.L_x_312) ;  /* 0x00000004002c8947 */ /* 0x001fec0003800000 */
.L_x_326:
[----:B------:R-:W1:Y:S01]  /*b510*/  SYNCS.PHASECHK.TRANS64.TRYWAIT P0, [R9+URZ], R4 ;  /* 0x00000004090075a7 */ /* 0x000e62000800017f */
[----:B------:R-:W-:-:S05]  /*b520*/  VIADD R0, R8, 0x1 ;  /* 0x0000000108007836 */ /* 0x000fca0000000000 */
[----:B------:R-:W-:-:S04]  /*b530*/  ISETP.NE.AND P1, PT, R0, 0x5, PT ;  /* 0x000000050000780c */ /* 0x000fc80003f25270 */
[----:B0-----:R-:W-:Y:S02]  /*b540*/  SEL R2, RZ, 0x1, P1 ;  /* 0x00000001ff027807 */ /* 0x001fe40000800000 */
[----:B------:R-:W-:Y:S02]  /*b550*/  SEL R0, R0, RZ, P1 ;  /* 0x000000ff00007207 */ /* 0x000fe40000800000 */
[----:B------:R-:W-:-:S03]  /*b560*/  LOP3.LUT R7, R5, R2, RZ, 0x3c, !PT ;  /* 0x0000000205077212 */ /* 0x000fc600078e3cff */
[----:B------:R-:W-:Y:S01]  /*b570*/  IMAD R6, R0, 0x8, R3 ;  /* 0x0000000800067824 */ /* 0x000fe200078e0203 */
[----:B------:R-:W-:Y:S01]  /*b580*/  SHF.L.U32 R5, R7, 0x1f, RZ ;  /* 0x0000001f07057819 */ /* 0x000fe200000006ff */
[----:B-1----:R-:W-:Y:S06]  /*b590*/  @!P0 BRA `(.L_x_313) ;  /* 0x00000004001c8947 */ /* 0x002fec0003800000 */
.L_x_327:
[----:B------:R-:W1:Y:S01]  /*b5a0*/  SYNCS.PHASECHK.TRANS64.TRYWAIT P0, [R6+URZ], R5 ;  /* 0x00000005060075a7 */ /* 0x000e62000800017f */
[----:B------:R-:W-:-:S05]  /*b5b0*/  VIADD R0, R0, 0x1 ;  /* 0x0000000100007836 */ /* 0x000fca0000000000 */
[----:B------:R-:W-:-:S04]  /*b5c0*/  ISETP.NE.AND P1, PT, R0, 0x5, PT ;  /* 0x000000050000780c */ /* 0x000fc80003f25270 */
[----:B------:R-:W-:Y:S02]  /*b5d0*/  SEL R2, RZ, 0x1, P1 ;  /* 0x00000001ff027807 */ /* 0x000fe40000800000 */
[----:B------:R-:W-:Y:S02]  /*b5e0*/  SEL R0, R0, RZ, P1 ;  /* 0x000000ff00007207 */ /* 0x000fe40000800000 */
[----:B------:R-:W-:-:S03]  /*b5f0*/  LOP3.LUT R7, R7, R2, RZ, 0x3c, !PT ;  /* 0x0000000207077212 */ /* 0x000fc600078e3cff */
[----:B0-----:R-:W-:Y:S01]  /*b600*/  IMAD R9, R0, 0x8, R3 ;  /* 0x0000000800097824 */ /* 0x001fe200078e0203 */
[----:B------:R-:W-:Y:S01]  /*b610*/  SHF.L.U32 R4, R7, 0x1f, RZ ;  /* 0x0000001f07047819 */ /* 0x000fe200000006ff */
[----:B-1----:R-:W-:Y:S06]  /*b620*/  @!P0 BRA `(.L_x_314) ;  /* 0x00000004000c8947 */ /* 0x002fec0003800000 */
.L_x_328:
[----:B------:R-:W1:Y:S01]  /*b630*/  SYNCS.PHASECHK.TRANS64.TRYWAIT P0, [R9+URZ], R4 ;  /* 0x00000004090075a7 */ /* 0x000e62000800017f */
[----:B------:R-:W-:-:S05]  /*b640*/  VIADD R0, R0, 0x1 ;  /* 0x0000000100007836 */ /* 0x000fca0000000000 */
[----:B------:R-:W-:-:S04]  /*b650*/  ISETP.NE.AND P1, PT, R0, 0x5, PT ;  /* 0x000000050000780c */ /* 0x000fc80003f25270 */
[----:B------:R-:W-:Y:S02]  /*b660*/  SEL R2, RZ, 0x1, P1 ;  /* 0x00000001ff027807 */ /* 0x000fe40000800000 */
[----:B------:R-:W-:Y:S02]  /*b670*/  SEL R0, R0, RZ, P1 ;  /* 0x000000ff00007207 */ /* 0x000fe40000800000 */
[----:B------:R-:W-:Y:S01]  /*b680*/  LOP3.LUT R2, R7, R2, RZ, 0x3c, !PT ;  /* 0x0000000207027212 */ /* 0x000fe200078e3cff */
[----:B-1----:R-:W-:Y:S06]  /*b690*/  @!P0 BRA `(.L_x_315) ;  /* 0x0000000400048947 */ /* 0x002fec0003800000 */
.L_x_329:
[----:B------:R-:W-:Y:S01]  /*b6a0*/  IMAD R3, R0, 0x8, R3 ;  /* 0x0000000800037824 */ /* 0x000fe200078e0203 */
[----:B------:R-:W-:-:S07]  /*b6b0*/  SHF.L.U32 R0, R2, 0x1f, RZ ;  /* 0x0000001f02007819 */ /* 0x000fce00000006ff */
.L_x_316:
[----:B--2---:R2:W3:Y:S02]  /*b6c0*/  SYNCS.PHASECHK.TRANS64.TRYWAIT P0, [R3+URZ], R0 ;  /* 0x00000000030075a7 */ /* 0x0044e4000800017f */
[----:B---3--:R-:W-:Y:S05]  /*b6d0*/  @!P0 NANOSLEEP.SYNCS 0x989680 ;  /* 0x009896800000895d */ /* 0x008fea0003900000 */
[----:B------:R-:W3:Y:S02]  /*b6e0*/  @!P0 SYNCS.PHASECHK.TRANS64 P0, [R3+URZ], R0 ;  /* 0x00000000030085a7 */ /* 0x000ee4000800007f */
[----:B---3--:R-:W-:Y:S05]  /*b6f0*/  @!P0 BRA `(.L_x_316) ;  /* 0xfffffffc00f08947 */ /* 0x008fea000383ffff */
.L_x_310:
[----:B------:R-:W-:Y:S05]  /*b700*/  BSYNC B0 ;  /* 0x0000000000007941 */ /* 0x000fea0003800000 */
.L_x_309:
[----:B------:R-:W-:Y:S05]  /*b710*/  EXIT ;  /* 0x000000000000794d */ /* 0x000fea0003800000 */
.L_x_19:
[----:B-1----:R1:W2:Y:S02]  /*b720*/  SYNCS.PHASECHK.TRANS64.TRYWAIT P0, [R161+URZ], R0 ;  /* 0x00000000a10075a7 */ /* 0x0022a4000800017f */
[----:B--2---:R-:W-:Y:S05]  /*b730*/  @!P0 NANOSLEEP.SYNCS 0x989680 ;  /* 0x009896800000895d */ /* 0x004fea0003900000 */
[----:B------:R-:W2:Y:S02]  /*b740*/  @!P0 SYNCS.PHASECHK.TRANS64 P0, [R161+URZ], R0 ;  /* 0x00000000a10085a7 */ /* 0x000ea4000800007f */
[----:B--2---:R-:W-:Y:S05]  /*b750*/  @!P0 BRA `(.L_x_19) ;  /* 0xfffffffc00f08947 */ /* 0x004fea000383ffff */
[----:B------:R-:W-:Y:S05]  /*b760*/  BRA `(.L_x_317) ;  /* 0xffffff5c00e47947 */ /* 0x000fea000383ffff */
.L_x_24:
[----:B--2---:R2:W3:Y:S02]  /*b770*/  SYNCS.PHASECHK.TRANS64.TRYWAIT P1, [R3+URZ], R0 ;  /* 0x00000000030075a7 */ /* 0x0044e4000802017f */
[----:B---3--:R-:W-:Y:S05]  /*b780*/  @!P1 NANOSLEEP.SYNCS 0x989680 ;  /* 0x009896800000995d */ /* 0x008fea0003900000 */
[----:B------:R-:W3:Y:S02]  /*b790*/  @!P1 SYNCS.PHASECHK.TRANS64 P1, [R3+URZ], R0 ;  /* 0x00000000030095a7 */ /* 0x000ee4000802007f */
[----:B---3--:R-:W-:Y:S05]  /*b7a0*/  @!P1 BRA `(.L_x_24) ;  /* 0xfffffffc00f09947 */ /* 0x008fea000383ffff */
[----:B------:R-:W-:Y:S05]  /*b7b0*/  BRA `(.L_x_23) ;  /* 0xffffff6000507947 */ /* 0x000fea000383ffff */
.L_x_29:
[----:B--2---:R-:W-:-:S04]  /*b7c0*/  IMAD.U32 R5, RZ, RZ, UR4 ;  /* 0x00000004ff057e24 */ /* 0x004fc8000f8e00ff */
[----:B------:R2:W3:Y:S03]  /*b7d0*/  SYNCS.PHASECHK.TRANS64.TRYWAIT P1, [R5+URZ], R4 ;  /* 0x00000004050075a7 */ /* 0x0004e6000802017f */
[----:B---3--:R-:W-:Y:S05]  /*b7e0*/  @!P1 NANOSLEEP.SYNCS 0x989680 ;  /* 0x009896800000995d */ /* 0x008fea0003900000 */
[----:B------:R-:W3:Y:S02]  /*b7f0*/  @!P1 SYNCS.PHASECHK.TRANS64 P1, [R5+URZ], R4 ;  /* 0x00000004050095a7 */ /* 0x000ee4000802007f */
[----:B---3--:R-:W-:Y:S05]  /*b800*/  @!P1 BRA `(.L_x_29) ;  /* 0xfffffffc00ec9947 */ /* 0x008fea000383ffff */
[----:B------:R-:W-:Y:S05]  /*b810*/  BRA `(.L_x_28) ;  /* 0xffffff64002c7947 */ /* 0x000fea000383ffff */
.L_x_35:
[----:B-1----:R1:W2:Y:S02]  /*b820*/  SYNCS.PHASECHK.TRANS64.TRYWAIT P0, [R161+URZ+0x10], R0 ;  /* 0x00001000a10075a7 */ /* 0x0022a4000800017f */
[----:B--2---:R-:W-:Y:S05]  /*b830*/  @!P0 NANOSLEEP.SYNCS 0x989680 ;  /* 0x009896800000895d */ /* 0x004fea0003900000 */
[----:B------:R-:W2:Y:S02]  /*b840*/  @!P0 SYNCS.PHASECHK.TRANS64 P0, [R161+URZ+0x10], R0 ;  /* 0x00001000a10085a7 */ /* 0x000ea4000800007f */
[----:B--2---:R-:W-:Y:S05]  /*b850*/  @!P0 BRA `(.L_x_35) ;  /* 0xfffffffc00f08947 */ /* 0x004fea000383ffff */
[----:B------:R-:W-:Y:S05]  /*b860*/  BRA `(.L_x_318) ;  /* 0xffffff6800847947 */ /* 0x000fea000383ffff */
.L_x_296:
[----:B------:R-:W-:Y:S01]  /*b870*/  BSSY B1, `(.L_x_319) ;  /* 0x0000006000017945 */ /* 0x000fe20003800000 */
[----:B------:R-:W-:-:S07]  /*b880*/  IMAD.MOV.U32 R15, RZ, RZ, -0x1 ;  /* 0xffffffffff0f7424 */ /* 0x000fce00078e00ff */
[----:B-----5:R-:W-:Y:S05]  /*b890*/  WARPSYNC.COLLECTIVE R15, `(.L_x_320) ;  /* 0x000000000f0c7348 */ /* 0x020fea0003c00000 */
[----:B------:R-:W-:Y:S02]  /*b8a0*/  ELECT P6, UR62, PT ;  /* 0x00000000003e782f */ /* 0x000fe400038c0000 */
[----:B------:R-:W-:Y:S01]  /*b8b0*/  MOV R14, UR62 ;  /* 0x0000003e000e7c02 */ /* 0x000fe20008000f00 */
[----:B-----5:R-:W-:Y:S10]  /*b8c0*/  ENDCOLLECTIVE ;  /* 0x000000000000791b */ /* 0x020ff40003800000 */
.L_x_320:
[----:B------:R-:W-:Y:S05]  /*b8d0*/  BSYNC B1 ;  /* 0x0000000000017941 */ /* 0x000fea0003800000 */
.L_x_319:
[----:B------:R-:W-:Y:S05]  /*b8e0*/  BRA `(.L_x_321) ;  /* 0xffffffec00d47947 */ /* 0x000fea000383ffff */
.L_x_299:
[----:B0-----:R0:W1:Y:S02]  /*b8f0*/  SYNCS.PHASECHK.TRANS64.TRYWAIT P1, [R12+URZ+0x28], R5 ;  /* 0x000028050c0075a7 */ /* 0x001064000802017f */
[----:B-1----:R-:W-:Y:S05]  /*b900*/  @!P1 NANOSLEEP.SYNCS 0x989680 ;  /* 0x009896800000995d */ /* 0x002fea0003900000 */
[----:B------:R-:W1:Y:S02]  /*b910*/  @!P1 SYNCS.PHASECHK.TRANS64 P1, [R12+URZ+0x28], R5 ;  /* 0x000028050c0095a7 */ /* 0x000e64000802007f */
[----:B-1----:R-:W-:Y:S05]  /*b920*/  @!P1 BRA `(.L_x_299) ;  /* 0xfffffffc00f09947 */ /* 0x002fea000383ffff */
[----:B------:R-:W-:Y:S05]  /*b930*/  BRA `(.L_x_322) ;  /* 0xfffffff000087947 */ /* 0x000fea000383ffff */
.L_x_308:
[----:B------:R-:W-:Y:S01]  /*b940*/  BSSY B0, `(.L_x_323) ;  /* 0x0000006000007945 */ /* 0x000fe20003800000 */
[----:B------:R-:W-:-:S07]  /*b950*/  IMAD.MOV.U32 R15, RZ, RZ, -0x1 ;  /* 0xffffffffff0f7424 */ /* 0x000fce00078e00ff */
[----:B-----5:R-:W-:Y:S05]  /*b960*/  WARPSYNC.COLLECTIVE R15, `(.L_x_324) ;  /* 0x000000000f0c7348 */ /* 0x020fea0003c00000 */
[----:B------:R-:W-:Y:S02]  /*b970*/  ELECT P6, UR62, PT ;  /* 0x00000000003e782f */ /* 0x000fe400038c0000 */
[----:B------:R-:W-:Y:S01]  /*b980*/  MOV R14, UR62 ;  /* 0x0000003e000e7c02 */ /* 0x000fe20008000f00 */
[----:B-----5:R-:W-:Y:S10]  /*b990*/  ENDCOLLECTIVE ;  /* 0x000000000000791b */ /* 0x020ff40003800000 */
.L_x_324:
[----:B------:R-:W-:Y:S05]  /*b9a0*/  BSYNC B0 ;  /* 0x0000000000007941 */ /* 0x000fea0003800000 */
.L_x_323:
[----:B------:R-:W-:Y:S05]  /*b9b0*/  BRA `(.L_x_325) ;  /* 0xfffffff800807947 */ /* 0x000fea000383ffff */
.L_x_312:
[----:B0-----:R0:W1:Y:S02]  /*b9c0*/  SYNCS.PHASECHK.TRANS64.TRYWAIT P0, [R7+URZ], R2 ;  /* 0x00000002070075a7 */ /* 0x001064000800017f */
[----:B-1----:R-:W-:Y:S05]  /*b9d0*/  @!P0 NANOSLEEP.SYNCS 0x989680 ;  /* 0x009896800000895d */ /* 0x002fea0003900000 */
[----:B------:R-:W1:Y:S02]  /*b9e0*/  @!P0 SYNCS.PHASECHK.TRANS64 P0, [R7+URZ], R2 ;  /* 0x00000002070085a7 */ /* 0x000e64000800007f */
[----:B-1----:R-:W-:Y:S05]  /*b9f0*/  @!P0 BRA `(.L_x_312) ;  /* 0xfffffffc00f08947 */ /* 0x002fea000383ffff */
[----:B------:R-:W-:Y:S05]  /*ba00*/  BRA `(.L_x_326) ;  /* 0xfffffff800c07947 */ /* 0x000fea000383ffff */
.L_x_313:
[----:B0-----:R0:W1:Y:S02]  /*ba10*/  SYNCS.PHASECHK.TRANS64.TRYWAIT P0, [R9+URZ], R4 ;  /* 0x00000004090075a7 */ /* 0x001064000800017f */
[----:B-1----:R-:W-:Y:S05]  /*ba20*/  @!P0 NANOSLEEP.SYNCS 0x989680 ;  /* 0x009896800000895d */ /* 0x002fea0003900000 */
[----:B------:R-:W1:Y:S02]  /*ba30*/  @!P0 SYNCS.PHASECHK.TRANS64 P0, [R9+URZ], R4 ;  /* 0x00000004090085a7 */ /* 0x000e64000800007f */
[----:B-1----:R-:W-:Y:S05]  /*ba40*/  @!P0 BRA `(.L_x_313) ;  /* 0xfffffffc00f08947 */ /* 0x002fea000383ffff */
[----:B------:R-:W-:Y:S05]  /*ba50*/  BRA `(.L_x_327) ;  /* 0xfffffff800d07947 */ /* 0x000fea000383ffff */
.L_x_314:
[----:B0-----:R0:W1:Y:S02]  /*ba60*/  SYNCS.PHASECHK.TRANS64.TRYWAIT P0, [R6+URZ], R5 ;  /* 0x00000005060075a7 */ /* 0x001064000800017f */
[----:B-1----:R-:W-:Y:S05]  /*ba70*/  @!P0 NANOSLEEP.SYNCS 0x989680 ;  /* 0x009896800000895d */ /* 0x002fea0003900000 */
[----:B------:R-:W1:Y:S02]  /*ba80*/  @!P0 SYNCS.PHASECHK.TRANS64 P0, [R6+URZ], R5 ;  /* 0x00000005060085a7 */ /* 0x000e64000800007f */
[----:B-1----:R-:W-:Y:S05]  /*ba90*/  @!P0 BRA `(.L_x_314) ;  /* 0xfffffffc00f08947 */ /* 0x002fea000383ffff */
[----:B------:R-:W-:Y:S05]  /*baa0*/  BRA `(.L_x_328) ;  /* 0xfffffff800e07947 */ /* 0x000fea000383ffff */
.L_x_315:
[----:B-1----:R1:W2:Y:S02]  /*bab0*/  SYNCS.PHASECHK.TRANS64.TRYWAIT P0, [R9+URZ], R4 ;  /* 0x00000004090075a7 */ /* 0x0022a4000800017f */
[----:B--2---:R-:W-:Y:S05]  /*bac0*/  @!P0 NANOSLEEP.SYNCS 0x989680 ;  /* 0x009896800000895d */ /* 0x004fea0003900000 */
[----:B------:R-:W2:Y:S02]  /*bad0*/  @!P0 SYNCS.PHASECHK.TRANS64 P0, [R9+URZ], R4 ;  /* 0x00000004090085a7 */ /* 0x000ea4000800007f */
[----:B--2---:R-:W-:Y:S05]  /*bae0*/  @!P0 BRA `(.L_x_315) ;  /* 0xfffffffc00f08947 */ /* 0x004fea000383ffff */
[----:B------:R-:W-:Y:S05]  /*baf0*/  BRA `(.L_x_329) ;  /* 0xfffffff800e87947 */ /* 0x000fea000383ffff */
.L_x_330:
[----:B------:R-:W-:-:S00]  /*bb00*/  BRA `(.L_x_330) ;  /* 0xfffffffc00fc7947 */ /* 0x000fc0000383ffff */
[----:B------:R-:W-:-:S00]  /*bb10*/  NOP ;  /* 0x0000000000007918 */ /* 0x000fc00000000000 */
        /* <DEDUP_REMOVED lines=14> */
.L_x_331:


//--------------------- .nv.global.init           --------------------------
	.section	.nv.global.init,"aw",@progbits
.nv.global.init:
	.type		$str$22,@object
	.size		$str$22,($str$23 - $str$22)
$str$22:
        /*0000*/ 	.byte	0x6b, 0x5f, 0x74, 0x69, 0x6c, 0x65, 0x5f, 0x63, 0x6f, 0x75, 0x6e, 0x74, 0x20, 0x3e, 0x3d, 0x20
        /*0010*/ 	.byte	0x31, 0x00
	.type		$str$23,@object
	.size		$str$23,(__unnamed_1 - $str$23)
$str$23:
        /*0012*/ 	.byte	0x2f, 0x74, 0x6d, 0x70, 0x2f, 0x63, 0x75, 0x74, 0x6c, 0x61, 0x73, 0x73, 0x5f, 0x73, 0x77, 0x65
        /*0022*/ 	.byte	0x65, 0x70, 0x5f, 0x73, 0x72, 0x63, 0x2f, 0x69, 0x6e, 0x63, 0x6c, 0x75, 0x64, 0x65, 0x2f, 0x63
        /*0032*/ 	.byte	0x75, 0x74, 0x6c, 0x61, 0x73, 0x73, 0x2f, 0x67, 0x65, 0x6d, 0x6d, 0x2f, 0x63, 0x6f, 0x6c, 0x6c
        /*0042*/ 	.byte	0x65, 0x63, 0x74, 0x69, 0x76, 0x65, 0x2f, 0x73, 0x6d, 0x39, 0x30, 0x5f, 0x6d, 0x6d, 0x61, 0x5f
        /*0052*/ 	.byte	0x74, 0x6d, 0x61, 0x5f, 0x67, 0x6d, 0x6d, 0x61, 0x5f, 0x73, 0x73, 0x5f, 0x77, 0x61, 0x72, 0x70
        /*0062*/ 	.byte	0x73, 0x70, 0x65, 0x63, 0x69, 0x61, 0x6c, 0x69, 0x7a, 0x65, 0x64, 0x2e, 0x68, 0x70, 0x70, 0x00
	.type		__unnamed_1,@object
	.size		__unnamed_1,(.L_0 - __unnamed_1)
__unnamed_1:
        /*0072*/ 	.byte	0x76, 0x6f, 0x69, 0x64, 0x20, 0x63, 0x75, 0x74, 0x6c, 0x61, 0x73, 0x73, 0x3a, 0x3a, 0x67, 0x65
        /* <DEDUP_REMOVED lines=180> */
        /*0bc2*/ 	.byte	0x5d, 0x00
.L_0:


//--------------------- .nv.shared._ZN7cutlass13device_kernelINS_4gemm6kernel13GemmUniversalIN4cute5tupleIJiiiiEEENS1_10collective13CollectiveMmaINS1_34MainloopSm90TmaGmmaWarpSpecializedILi5ENS5_IJNS4_1CILi2EEENSA_ILi1EEESC_EEENS1_32KernelTmaWarpSpecializedPingpongEEENS5_IJNSA_ILi64EEENSA_ILi256EEESG_EEENS_6half_tENS5_IJlSC_lEEESJ_SK_NS4_8TiledMMAINS4_8MMA_AtomIJNS4_4SM904GMMA26MMA_64x256x16_F32F16F16_SSILNSO_5MajorE0ELSQ_0ELNSO_7ScaleInE1ELSR_1EEEEEENS4_6LayoutINS5_IJSC_SC_SC_EEENS5_IJNSA_ILi0EEESW_SW_EEEEENS5_IJNS4_10UnderscoreESZ_SZ_EEEEENS4_13SM90_TMA_LOADENS4_14ComposedLayoutINS4_7SwizzleILi3ELi4ELi3EEENS4_18smem_ptr_flag_bitsILi16EEENSU_INS5_IJNSA_ILi8EEESG_EEENS5_IJSG_SC_EEEEEEEvNS4_8identityENS4_23SM90_TMA_LOAD_MULTICASTES1C_vS1D_EENS_8epilogue10collective6detail29Sm90TmaWarpSpecializedAdapterINS1H_15DefaultEpilogueISJ_SK_SK_NS1G_6thread17LinearCombinationISJ_Li1EffLNS1L_9ScaleType4KindE0ELNS_15FloatRoundStyleE2ESJ_EENS1_15EpilogueDefaultEEEEEvvEEEEvNT_6ParamsE --------------------------
	.section	.nv.shared._ZN7cutlass13device_kernelINS_4gemm6kernel13GemmUniversalIN4cute5tupleIJiiiiEEENS1_10collective13CollectiveMmaINS1_34MainloopSm90TmaGmmaWarpSpecializedILi5ENS5_IJNS4_1CILi2EEENSA_ILi1EEESC_EEENS1_32KernelTmaWarpSpecializedPingpongEEENS5_IJNSA_ILi64EEENSA_ILi256EEESG_EEENS_6half_tENS5_IJlSC_lEEESJ_SK_NS4_8TiledMMAINS4_8MMA_AtomIJNS4_4SM904GMMA26MMA_64x256x16_F32F16F16_SSILNSO_5MajorE0ELSQ_0ELNSO_7ScaleInE1ELSR_1EEEEEENS4_6LayoutINS5_IJSC_SC_SC_EEENS5_IJNSA_ILi0EEESW_SW_EEEEENS5_IJNS4_10UnderscoreESZ_SZ_EEEEENS4_13SM90_TMA_LOADENS4_14ComposedLayoutINS4_7SwizzleILi3ELi4ELi3EEENS4_18smem_ptr_flag_bitsILi16EEENSU_INS5_IJNSA_ILi8EEESG_EEENS5_IJSG_SC_EEEEEEEvNS4_8identityENS4_23SM90_TMA_LOAD_MULTICASTES1C_vS1D_EENS_8epilogue10collective6detail29Sm90TmaWarpSpecializedAdapterINS1H_15DefaultEpilogueISJ_SK_SK_NS1G_6thread17LinearCombinationISJ_Li1EffLNS1L_9ScaleType4KindE0ELNS_15FloatRoundStyleE2ESJ_EENS1_15EpilogueDefaultEEEEEvvEEEEvNT_6ParamsE,"aw",@nobits
	.sectionflags	@""
	.align	16
	.zero		1024


//--------------------- .nv.shared.reserved.0     --------------------------
	.section	.nv.shared.reserved.0,"aw",@nobits
	.weak		__nv_reservedSMEM_offset_0_alias
	.size		__nv_reservedSMEM_offset_0_alias, 0, 0
	.other		__nv_reservedSMEM_offset_0_alias,@"STO_CUDA_RESERVED_SHARED STV_DEFAULT"
__nv_reservedSMEM_offset_0_alias:
	.zero		0


//--------------------- .nv.global                --------------------------
	.section	.nv.global,"aw",@nobits
.nv.global:
	.type		_ZN39_INTERNAL_46cae563_4_k_cu_ec422ac1_40384cute1_E,@object
	.size		_ZN39_INTERNAL_46cae563_4_k_cu_ec422ac1_40384cute1_E,(_ZN39_INTERNAL_46cae563_4_k_cu_ec422ac1_40384cuda3std3__45__cpo6cbeginE - _ZN39_INTERNAL_46cae563_4_k_cu_ec422ac1_40384cute1_E)
_ZN39_INTERNAL_46cae563_4_k_cu_ec422ac1_40384cute1_E:
	.zero		1
	.type		_ZN39_INTERNAL_46cae563_4_k_cu_ec422ac1_40384cuda3std3__45__cpo6cbeginE,@object
	.size		_ZN39_INTERNAL_46cae563_4_k_cu_ec422ac1_40384cuda3std3__45__cpo6cbeginE,(_ZN39_INTERNAL_46cae563_4_k_cu_ec422ac1_40384cuda3std3__48in_placeE - _ZN39_INTERNAL_46cae563_4_k_cu_ec422ac1_40384cuda3std3__45__cpo6cbeginE)
_ZN39_INTERNAL_46cae563_4_k_cu_ec422ac1_40384cuda3std3__45__cpo6cbeginE:
	.zero		1
	.type		_ZN39_INTERNAL_46cae563_4_k_cu_ec422ac1_40384cuda3std3__48in_placeE,@object
	.size		_ZN39_INTERNAL_46cae563_4_k_cu_ec422ac1_40384cuda3std3__48in_placeE,(_ZN39_INTERNAL_46cae563_4_k_cu_ec422ac1_40384cuda3std6ranges3__45__cpo9iter_moveE - _ZN39_INTERNAL_46cae563_4_k_cu_ec422ac1_40384cuda3std3__48in_placeE)
_ZN39_INTERNAL_46cae563_4_k_cu_ec422ac1_40384cuda3std3__48in_placeE:
	.zero		1
	.type		_ZN39_INTERNAL_46cae563_4_k_cu_ec422ac1_40384cuda3std6ranges3__45__cpo9iter_moveE,@object
	.size		_ZN39_INTERNAL_46cae563_4_k_cu_ec422ac1_40384cuda3std6ranges3__45__cpo9iter_moveE,(_ZN39_INTERNAL_46cae563_4_k_cu_ec422ac1_40384cuda3std3__45__cpo5beginE - _ZN39_INTERNAL_46cae563_4_k_cu_ec422ac1_40384cuda3std6ranges3__45__cpo9iter_moveE)
_ZN39_INTERNAL_46cae563_4_k_cu_ec422ac1_40384cuda3std6ranges3__45__cpo9iter_moveE:
	.zero		1
	.type		_ZN39_INTERNAL_46cae563_4_k_cu_ec422ac1_40384cuda3std3__45__cpo5beginE,@object
	.size		_ZN39_INTERNAL_46cae563_4_k_cu_ec422ac1_40384cuda3std3__45__cpo5beginE,(_ZN39_INTERNAL_46cae563_4_k_cu_ec422ac1_40384cuda3std3__441_GLOBAL__N__46cae563_4_k_cu_ec422ac1_40386ignoreE - _ZN39_INTERNAL_46cae563_4_k_cu_ec422ac1_40384cuda3std3__45__cpo5beginE)
_ZN39_INTERNAL_46cae563_4_k_cu_ec422ac1_40384cuda3std3__45__cpo5beginE:
	.zero		1
	.type		_ZN39_INTERNAL_46cae563_4_k_cu_ec422ac1_40384cuda3std3__441_GLOBAL__N__46cae563_4_k_cu_ec422ac1_40386ignoreE,@object
	.size		_ZN39_INTERNAL_46cae563_4_k_cu_ec422ac1_40384cuda3std3__441_GLOBAL__N__46cae563_4_k_cu_ec422ac1_40386ignoreE,(_ZN39_INTERNAL_46cae563_4_k_cu_ec422ac1_40384cute7productE - _ZN39_INTERNAL_46cae563_4_k_cu_ec422ac1_40384cuda3std3__441_GLOBAL__N__46cae563_4_k_cu_ec422ac1_40386ignoreE)
_ZN39_INTERNAL_46cae563_4_k_cu_ec422ac1_40384cuda3std3__441_GLOBAL__N__46cae563_4_k_cu_ec422ac1_40386ignoreE:
	.zero		1
	.type		_ZN39_INTERNAL_46cae563_4_k_cu_ec422ac1_40384cute7productE,@object
	.size		_ZN39_INTERNAL_46cae563_4_k_cu_ec422ac1_40384cute7productE,(_ZN39_INTERNAL_46cae563_4_k_cu_ec422ac1_40384cuda3std3__45__cpo3endE - _ZN39_INTERNAL_46cae563_4_k_cu_ec422ac1_40384cute7productE)
_ZN39_INTERNAL_46cae563_4_k_cu_ec422ac1_40384cute7productE:
	.zero		1
	.type		_ZN39_INTERNAL_46cae563_4_k_cu_ec422ac1_40384cuda3std3__45__cpo3endE,@object
	.size		_ZN39_INTERNAL_46cae563_4_k_cu_ec422ac1_40384cuda3std3__45__cpo3endE,(_ZN39_INTERNAL_46cae563_4_k_cu_ec422ac1_40384cuda3std3__419piecewise_constructE - _ZN39_INTERNAL_46cae563_4_k_cu_ec422ac1_40384cuda3std3__45__cpo3endE)
_ZN39_INTERNAL_46cae563_4_k_cu_ec422ac1_40384cuda3std3__45__cpo3endE:
	.zero		1
	.type		_ZN39_INTERNAL_46cae563_4_k_cu_ec422ac1_40384cuda3std3__419piecewise_constructE,@object
	.size		_ZN39_INTERNAL_46cae563_4_k_cu_ec422ac1_40384cuda3std3__419piecewise_constructE,(_ZN39_INTERNAL_46cae563_4_k_cu_ec422ac1_40384cuda3std3__45__cpo4cendE - _ZN39_INTERNAL_46cae563_4_k_cu_ec422ac1_40384cuda3std3__419piecewise_constructE)
_ZN39_INTERNAL_46cae563_4_k_cu_ec422ac1_40384cuda3std3__419piecewise_constructE:
	.zero		1
	.type		_ZN39_INTERNAL_46cae563_4_k_cu_ec422ac1_40384cuda3std3__45__cpo4cendE,@object
	.size		_ZN39_INTERNAL_46cae563_4_k_cu_ec422ac1_40384cuda3std3__45__cpo4cendE,(_ZN39_INTERNAL_46cae563_4_k_cu_ec422ac1_40384cuda3std6ranges3__45__cpo4swapE - _ZN39_INTERNAL_46cae563_4_k_cu_ec422ac1_40384cuda3std3__45__cpo4cendE)
_ZN39_INTERNAL_46cae563_4_k_cu_ec422ac1_40384cuda3std3__45__cpo4cendE:
	.zero		1
	.type		_ZN39_INTERNAL_46cae563_4_k_cu_ec422ac1_40384cuda3std6ranges3__45__cpo4swapE,@object
	.size		_ZN39_INTERNAL_46cae563_4_k_cu_ec422ac1_40384cuda3std6ranges3__45__cpo4swapE,(.L_8 - _ZN39_INTERNAL_46cae563_4_k_cu_ec422ac1_40384cuda3std6ranges3__45__cpo4swapE)
_ZN39_INTERNAL_46cae563_4_k_cu_ec422ac1_40384cuda3std6ranges3__45__cpo4swapE:
	.zero		1
.L_8:


//--------------------- .nv.constant0._ZN7cutlass13device_kernelINS_4gemm6kernel13GemmUniversalIN4cute5tupleIJiiiiEEENS1_10collective13CollectiveMmaINS1_34MainloopSm90TmaGmmaWarpSpecializedILi5ENS5_IJNS4_1CILi2EEENSA_ILi1EEESC_EEENS1_32KernelTmaWarpSpecializedPingpongEEENS5_IJNSA_ILi64EEENSA_ILi256EEESG_EEENS_6half_tENS5_IJlSC_lEEESJ_SK_NS4_8TiledMMAINS4_8MMA_AtomIJNS4_4SM904GMMA26MMA_64x256x16_F32F16F16_SSILNSO_5MajorE0ELSQ_0ELNSO_7ScaleInE1ELSR_1EEEEEENS4_6LayoutINS5_IJSC_SC_SC_EEENS5_IJNSA_ILi0EEESW_SW_EEEEENS5_IJNS4_10UnderscoreESZ_SZ_EEEEENS4_13SM90_TMA_LOADENS4_14ComposedLayoutINS4_7SwizzleILi3ELi4ELi3EEENS4_18smem_ptr_flag_bitsILi16EEENSU_INS5_IJNSA_ILi8EEESG_EEENS5_IJSG_SC_EEEEEEEvNS4_8identityENS4_23SM90_TMA_LOAD_MULTICASTES1C_vS1D_EENS_8epilogue10collective6detail29Sm90TmaWarpSpecializedAdapterINS1H_15DefaultEpilogueISJ_SK_SK_NS1G_6thread17LinearCombinationISJ_Li1EffLNS1L_9ScaleType4KindE0ELNS_15FloatRoundStyleE2ESJ_EENS1_15EpilogueDefaultEEEEEvvEEEEvNT_6ParamsE --------------------------
	.section	.nv.constant0._ZN7cutlass13device_kernelINS_4gemm6kernel13GemmUniversalIN4cute5tupleIJiiiiEEENS1_10collective13CollectiveMmaINS1_34MainloopSm90TmaGmmaWarpSpecializedILi5ENS5_IJNS4_1CILi2EEENSA_ILi1EEESC_EEENS1_32KernelTmaWarpSpecializedPingpongEEENS5_IJNSA_ILi64EEENSA_ILi256EEESG_EEENS_6half_tENS5_IJlSC_lEEESJ_SK_NS4_8TiledMMAINS4_8MMA_AtomIJNS4_4SM904GMMA26MMA_64x256x16_F32F16F16_SSILNSO_5MajorE0ELSQ_0ELNSO_7ScaleInE1ELSR_1EEEEEENS4_6LayoutINS5_IJSC_SC_SC_EEENS5_IJNSA_ILi0EEESW_SW_EEEEENS5_IJNS4_10UnderscoreESZ_SZ_EEEEENS4_13SM90_TMA_LOADENS4_14ComposedLayoutINS4_7SwizzleILi3ELi4ELi3EEENS4_18smem_ptr_flag_bitsILi16EEENSU_INS5_IJNSA_ILi8EEESG_EEENS5_IJSG_SC_EEEEEEEvNS4_8identityENS4_23SM90_TMA_LOAD_MULTICASTES1C_vS1D_EENS_8epilogue10collective6detail29Sm90TmaWarpSpecializedAdapterINS1H_15DefaultEpilogueISJ_SK_SK_NS1G_6thread17LinearCombinationISJ_Li1EffLNS1L_9ScaleType4KindE0ELNS_15FloatRoundStyleE2ESJ_EENS1_15EpilogueDefaultEEEEEvvEEEEvNT_6ParamsE,"a",@progbits
	.sectionflags	@""
	.align	4
.nv.constant0._ZN7cutlass13device_kernelINS_4gemm6kernel13GemmUniversalIN4cute5tupleIJiiiiEEENS1_10collective13CollectiveMmaINS1_34MainloopSm90TmaGmmaWarpSpecializedILi5ENS5_IJNS4_1CILi2EEENSA_ILi1EEESC_EEENS1_32KernelTmaWarpSpecializedPingpongEEENS5_IJNSA_ILi64EEENSA_ILi256EEESG_EEENS_6half_tENS5_IJlSC_lEEESJ_SK_NS4_8TiledMMAINS4_8MMA_AtomIJNS4_4SM904GMMA26MMA_64x256x16_F32F16F16_SSILNSO_5MajorE0ELSQ_0ELNSO_7ScaleInE1ELSR_1EEEEEENS4_6LayoutINS5_IJSC_SC_SC_EEENS5_IJNSA_ILi0EEESW_SW_EEEEENS5_IJNS4_10UnderscoreESZ_SZ_EEEEENS4_13SM90_TMA_LOADENS4_14ComposedLayoutINS4_7SwizzleILi3ELi4ELi3EEENS4_18smem_ptr_flag_bitsILi16EEENSU_INS5_IJNSA_ILi8EEESG_EEENS5_IJSG_SC_EEEEEEEvNS4_8identityENS4_23SM90_TMA_LOAD_MULTICASTES1C_vS1D_EENS_8epilogue10collective6detail29Sm90TmaWarpSpecializedAdapterINS1H_15DefaultEpilogueISJ_SK_SK_NS1G_6thread17LinearCombinationISJ_Li1EffLNS1L_9ScaleType4KindE0ELNS_15FloatRoundStyleE2ESJ_EENS1_15EpilogueDefaultEEEEEvvEEEEvNT_6ParamsE:
	.zero		1664


//--------------------- SYMBOLS --------------------------

	.type		.nv.reservedSmem.offset0,@object
	.size		.nv.reservedSmem.offset0,0x4
	.type		__assertfail,@function
